	.target	sm_100a

	.elftype	@"ET_EXEC"


//--------------------- .note.nv.tkinfo           --------------------------
	.section	.note.nv.tkinfo,"",@"SHT_NOTE"
	.sectionflags	@"SHF_NOTE_NV_TKINFO"
	.tkinfo
        /*0018*/ 	.word	0x00000081
        /*0030*/ 	.string	""
        /*0030*/ 	.string	"ptxas-blackwell"
        /*0030*/ 	.string	"Cuda compilation tools, release 12.9, V12.9.86"
        /*0030*/ 	.string	"Build cuda_12.9.r12.9/compiler.36037853_0"
        /*0030*/ 	.string	"-v  -suppress-debug-info  -lineinfo  -arch sm_100a "



//--------------------- .note.nv.cuver            --------------------------
	.section	.note.nv.cuver,"",@"SHT_NOTE"
	.sectionflags	@"SHF_NOTE_NV_CUVER"
        /*0018*/ 	.short	0x0001
        /*001a*/ 	.short	0x0064
        /*001c*/ 	.short	0x0001
        /*001e*/ 	.short	0x0000
        /*0020*/ 	.short	0x0001
        /*0022*/ 	.short	0x0000


//--------------------- .nv.info                  --------------------------
	.section	.nv.info,"",@"SHT_CUDA_INFO"
	.align	4


	//----- nvinfo : EIATTR_REGCOUNT
	.align		4
        /*0000*/ 	.byte	0x04, 0x2f
        /*0002*/ 	.short	(.L_4 - .L_3)
	.align		4
.L_3:
        /*0004*/ 	.word	index@(gluon_mma)
        /*0008*/ 	.word	0x000000bd


	//----- nvinfo : EIATTR_FRAME_SIZE
	.align		4
.L_4:
        /*000c*/ 	.byte	0x04, 0x11
        /*000e*/ 	.short	(.L_6 - .L_5)
	.align		4
.L_5:
        /*0010*/ 	.word	index@($__internal_2_$__cuda_sm10x_tcgen05_guardrail_trap_unallocated_columns_being_dealloced)
        /*0014*/ 	.word	0x00000000


	//----- nvinfo : EIATTR_FRAME_SIZE
	.align		4
.L_6:
        /*0018*/ 	.byte	0x04, 0x11
        /*001a*/ 	.short	(.L_8 - .L_7)
	.align		4
.L_7:
        /*001c*/ 	.word	index@($__internal_1_$__cuda_sm10x_tcgen05_guardrail_trap_phase_invalid_during_alloc)
        /*0020*/ 	.word	0x00000000


	//----- nvinfo : EIATTR_FRAME_SIZE
	.align		4
.L_8:
        /*0024*/ 	.byte	0x04, 0x11
        /*0026*/ 	.short	(.L_10 - .L_9)
	.align		4
.L_9:
        /*0028*/ 	.word	index@($__internal_0_$__cuda_sm10x_tcgen05_guardrail_trap_col_being_dealloced_not_returned_by_alloc)
        /*002c*/ 	.word	0x00000000


	//----- nvinfo : EIATTR_FRAME_SIZE
	.align		4
.L_10:
        /*0030*/ 	.byte	0x04, 0x11
        /*0032*/ 	.short	(.L_12 - .L_11)
	.align		4
.L_11:
        /*0034*/ 	.word	index@(gluon_mma)
        /*0038*/ 	.word	0x00000000


	//----- nvinfo : EIATTR_MIN_STACK_SIZE
	.align		4
.L_12:
        /*003c*/ 	.byte	0x04, 0x12
        /*003e*/ 	.short	(.L_14 - .L_13)
	.align		4
.L_13:
        /*0040*/ 	.word	index@(gluon_mma)
        /*0044*/ 	.word	0x00000000
.L_14:


//--------------------- .nv.info.gluon_mma        --------------------------
	.section	.nv.info.gluon_mma,"",@"SHT_CUDA_INFO"
	.sectionflags	@""
	.align	4


	//----- nvinfo : EIATTR_CUDA_API_VERSION
	.align		4
        /*0000*/ 	.byte	0x04, 0x37
        /*0002*/ 	.short	(.L_16 - .L_15)
.L_15:
        /*0004*/ 	.word	0x00000081


	//----- nvinfo : EIATTR_KPARAM_INFO
	.align		4
.L_16:
        /*0008*/ 	.byte	0x04, 0x17
        /*000a*/ 	.short	(.L_18 - .L_17)
.L_17:
        /*000c*/ 	.word	0x00000000
        /*0010*/ 	.short	0x0004
        /*0012*/ 	.short	0x0020
        /*0014*/ 	.byte	0x00, 0xf4, 0x21, 0x00


	//----- nvinfo : EIATTR_KPARAM_INFO
	.align		4
.L_18:
        /*0018*/ 	.byte	0x04, 0x17
        /*001a*/ 	.short	(.L_20 - .L_19)
.L_19:
        /*001c*/ 	.word	0x00000000
        /*0020*/ 	.short	0x0003
        /*0022*/ 	.short	0x0018
        /*0024*/ 	.byte	0x00, 0xf4, 0x21, 0x00


	//----- nvinfo : EIATTR_KPARAM_INFO
	.align		4
.L_20:
        /*0028*/ 	.byte	0x04, 0x17
        /*002a*/ 	.short	(.L_22 - .L_21)
.L_21:
        /*002c*/ 	.word	0x00000000
        /*0030*/ 	.short	0x0002
        /*0032*/ 	.short	0x0010
        /*0034*/ 	.byte	0x00, 0xf4, 0x21, 0x00


	//----- nvinfo : EIATTR_KPARAM_INFO
	.align		4
.L_22:
        /*0038*/ 	.byte	0x04, 0x17
        /*003a*/ 	.short	(.L_24 - .L_23)
.L_23:
        /*003c*/ 	.word	0x00000000
        /*0040*/ 	.short	0x0001
        /*0042*/ 	.short	0x0008
        /*0044*/ 	.byte	0x00, 0xf4, 0x21, 0x00


	//----- nvinfo : EIATTR_KPARAM_INFO
	.align		4
.L_24:
        /*0048*/ 	.byte	0x04, 0x17
        /*004a*/ 	.short	(.L_26 - .L_25)
.L_25:
        /*004c*/ 	.word	0x00000000
        /*0050*/ 	.short	0x0000
        /*0052*/ 	.short	0x0000
        /*0054*/ 	.byte	0x00, 0xf4, 0x21, 0x00


	//----- nvinfo : EIATTR_AT_ENTRY_FRAGMENTS
	.align		4
.L_26:
        /*0058*/ 	.byte	0x04, 0x4f
        /*005a*/ 	.short	(.L_28 - .L_27)


	//   ....[0]....
.L_27:
        /*005c*/ 	.word	0x00000004


	//----- nvinfo : EIATTR_RESERVED_SMEM_USED
	.align		4
.L_28:
        /*0060*/ 	.byte	0x01, 0x41
	.zero		2


	//----- nvinfo : EIATTR_SPARSE_MMA_MASK
	.align		4
        /*0064*/ 	.byte	0x03, 0x50
        /*0066*/ 	.short	0x0000


	//----- nvinfo : EIATTR_TCGEN05_1CTA_USED
	.align		4
        /*0068*/ 	.byte	0x01, 0x51
	.zero		2


	//----- nvinfo : EIATTR_MAXREG_COUNT
	.align		4
        /*006c*/ 	.byte	0x03, 0x1b
        /*006e*/ 	.short	0x00ff


	//----- nvinfo : EIATTR_NUM_BARRIERS
	.align		4
        /*0070*/ 	.byte	0x02, 0x4c
        /*0072*/ 	.byte	0x01
	.zero		1


	//----- nvinfo : EIATTR_INT_WARP_WIDE_INSTR_OFFSETS
	.align		4
        /*0074*/ 	.byte	0x04, 0x31
        /*0076*/ 	.short	(.L_30 - .L_29)


	//   ....[0]....
.L_29:
        /*0078*/ 	.word	0x00001230


	//   ....[1]....
        /*007c*/ 	.word	0x00001240


	//   ....[2]....
        /*0080*/ 	.word	0x00001b00


	//   ....[3]....
        /*0084*/ 	.word	0x00001b10


	//   ....[4]....
        /*0088*/ 	.word	0x000030a0


	//   ....[5]....
        /*008c*/ 	.word	0x000030f0


	//----- nvinfo : EIATTR_COOP_GROUP_MASK_REGIDS
	.align		4
.L_30:
        /*0090*/ 	.byte	0x04, 0x29
        /*0092*/ 	.short	(.L_32 - .L_31)


	//   ....[0]....
.L_31:
        /*0094*/ 	.word	0xffffffff


	//   ....[1]....
        /*0098*/ 	.word	0xffffffff


	//   ....[2]....
        /*009c*/ 	.word	0xffffffff


	//   ....[3]....
        /*00a0*/ 	.word	0xffffffff


	//----- nvinfo : EIATTR_COOP_GROUP_INSTR_OFFSETS
	.align		4
.L_32:
        /*00a4*/ 	.byte	0x04, 0x28
        /*00a6*/ 	.short	(.L_34 - .L_33)


	//   ....[0]....
.L_33:
        /*00a8*/ 	.word	0x00000050


	//   ....[1]....
        /*00ac*/ 	.word	0x00000310


	//   ....[2]....
        /*00b0*/ 	.word	0x00002f30


	//   ....[3]....
        /*00b4*/ 	.word	0x000031a0


	//----- nvinfo : EIATTR_VRC_CTA_INIT_COUNT
	.align		4
.L_34:
        /*00b8*/ 	.byte	0x02, 0x4a
        /*00ba*/ 	.byte	0x80
	.zero		1


	//----- nvinfo : EIATTR_MBARRIER_INSTR_OFFSETS
	.align		4
        /*00bc*/ 	.byte	0x04, 0x39
        /*00be*/ 	.short	(.L_36 - .L_35)


	//   ....[0]....
.L_35:
        /*00c0*/ 	.word	0x00001890
        /*00c4*/ 	.word	0x000000ff
        /*00c8*/ 	.word	0x0000c000
        /*00cc*/ 	.short	0x0100
        /*00ce*/ 	.byte	0x0a
	.zero		1


	//   ....[1]....
        /*00d0*/ 	.word	0x00001ba0
        /*00d4*/ 	.word	0x000000ff
        /*00d8*/ 	.word	0x0000c000
        /*00dc*/ 	.short	0x010a
        /*00de*/ 	.byte	0x0a
	.zero		1


	//   ....[2]....
        /*00e0*/ 	.word	0x00001d00
        /*00e4*/ 	.word	0x000000ff
        /*00e8*/ 	.word	0x0000c000
        /*00ec*/ 	.short	0x0108
        /*00ee*/ 	.byte	0x0a
	.zero		1


	//   ....[3]....
        /*00f0*/ 	.word	0x000031c0
        /*00f4*/ 	.word	0x000000ff
        /*00f8*/ 	.word	0x0000c000
        /*00fc*/ 	.short	0x010a
        /*00fe*/ 	.byte	0x0a
	.zero		1


	//----- nvinfo : EIATTR_NUM_MBARRIERS
	.align		4
.L_36:
        /*0100*/ 	.byte	0x03, 0x38
        /*0102*/ 	.short	0x0001


	//----- nvinfo : EIATTR_EXIT_INSTR_OFFSETS
	.align		4
        /*0104*/ 	.byte	0x04, 0x1c
        /*0106*/ 	.short	(.L_38 - .L_37)


	//   ....[0]....
.L_37:
        /*0108*/ 	.word	0x000031b0


	//----- nvinfo : EIATTR_REQNTID
	.align		4
.L_38:
        /*010c*/ 	.byte	0x04, 0x10
        /*010e*/ 	.short	(.L_40 - .L_39)
.L_39:
        /*0110*/ 	.word	0x00000100
        /*0114*/ 	.word	0x00000001
        /*0118*/ 	.word	0x00000001


	//----- nvinfo : EIATTR_CRS_STACK_SIZE
	.align		4
.L_40:
        /*011c*/ 	.byte	0x04, 0x1e
        /*011e*/ 	.short	(.L_42 - .L_41)
.L_41:
        /*0120*/ 	.word	0x00000000


	//----- nvinfo : EIATTR_CBANK_PARAM_SIZE
	.align		4
.L_42:
        /*0124*/ 	.byte	0x03, 0x19
        /*0126*/ 	.short	0x0028


	//----- nvinfo : EIATTR_PARAM_CBANK
	.align		4
        /*0128*/ 	.byte	0x04, 0x0a
        /*012a*/ 	.short	(.L_44 - .L_43)
	.align		4
.L_43:
        /*012c*/ 	.word	index@(.nv.constant0.gluon_mma)
        /*0130*/ 	.short	0x0380
        /*0132*/ 	.short	0x0028


	//----- nvinfo : EIATTR_SW_WAR
	.align		4
.L_44:
        /*0134*/ 	.byte	0x04, 0x36
        /*0136*/ 	.short	(.L_46 - .L_45)
.L_45:
        /*0138*/ 	.word	0x00000008
.L_46:


//--------------------- .nv.compat                --------------------------
	.section	.nv.compat,"",@"SHT_CUDA_COMPAT_INFO"
	.align	4
        /*0000*/ 	.byte	0x02, 0x02, 0x02, 0x00, 0x02, 0x05, 0x05, 0x00, 0x02, 0x03, 0x00, 0x00, 0x02, 0x06, 0x01, 0x00


//--------------------- .nv.callgraph             --------------------------
	.section	.nv.callgraph,"",@"SHT_CUDA_CALLGRAPH"
	.align	4
	.sectionentsize	8
	.align		4
        /*0000*/ 	.word	0x00000000
	.align		4
        /*0004*/ 	.word	0xffffffff
	.align		4
        /*0008*/ 	.word	0x00000000
	.align		4
        /*000c*/ 	.word	0xfffffffe
	.align		4
        /*0010*/ 	.word	0x00000000
	.align		4
        /*0014*/ 	.word	0xfffffffd
	.align		4
        /*0018*/ 	.word	0x00000000
	.align		4
        /*001c*/ 	.word	0xfffffffc


//--------------------- .text.gluon_mma           --------------------------
	.section	.text.gluon_mma,"ax",@progbits
	.align	128
        .global         gluon_mma
        .type           gluon_mma,@function
        .size           gluon_mma,(.L_x_15 - gluon_mma)
        .other          gluon_mma,@"STO_CUDA_ENTRY STV_DEFAULT"
gluon_mma:
.text.gluon_mma:
[----:B------:R-:W0:Y:S01]  /*0000*/  LDC R1, c[0x0][0x37c] ;  /* 0x0000df00ff017b82 */ /* 0x000e220000000800 */
[----:B------:R-:W1:Y:S02]  /*0010*/  S2R R132, SR_TID.X ;  /* 0x0000000000847919 */ /* 0x000e640000002100 */
[----:B-1----:R-:W-:-:S13]  /*0020*/  ISETP.GE.U32.AND P1, PT, R132, 0x20, PT ;  /* 0x000000208400780c */ /* 0x002fda0003f26070 */
[----:B------:R-:W-:Y:S05]  /*0030*/  @P1 BRA `(.L_x_0) ;  /* 0x0000000000b81947 */ /* 0x000fea0003800000 */
[----:B------:R-:W1:Y:S01]  /*0040*/  S2UR UR6, SR_CgaCtaId ;  /* 0x00000000000679c3 */ /* 0x000e620000008800 */
[----:B------:R-:W-:Y:S01]  /*0050*/  NOP ;  /* 0x0000000000007918 */ /* 0x000fe20000000000 */
[----:B------:R-:W-:Y:S02]  /*0060*/  UMOV UR4, 0x40 ;  /* 0x0000004000047882 */ /* 0x000fe40000000000 */
[----:B-1----:R-:W-:-:S09]  /*0070*/  ULEA UR4, UR6, UR4, 0x18 ;  /* 0x0000000406047291 */ /* 0x002fd2000f8ec0ff */
[----:B------:R-:W1:Y:S01]  /*0080*/  LDS.U8 R0, [UR4] ;  /* 0x00000004ff007984 */ /* 0x000e620008000000 */
[----:B------:R-:W-:Y:S02]  /*0090*/  UMOV UR4, 0x400 ;  /* 0x0000040000047882 */ /* 0x000fe40000000000 */
[----:B------:R-:W-:Y:S01]  /*00a0*/  ULEA UR4, UR6, UR4, 0x18 ;  /* 0x0000000406047291 */ /* 0x000fe2000f8ec0ff */
[----:B-1----:R-:W-:-:S13]  /*00b0*/  ISETP.NE.AND P0, PT, R0, RZ, PT ;  /* 0x000000ff0000720c */ /* 0x002fda0003f05270 */
[----:B------:R-:W-:Y:S05]  /*00c0*/  @P0 BRA `(.L_x_1) ;  /* 0x00000000007c0947 */ /* 0x000fea0003800000 */
[----:B------:R-:W-:-:S13]  /*00d0*/  ELECT P0, URZ, PT ;  /* 0x0000000000ff782f */ /* 0x000fda0003800000 */
[----:B------:R-:W-:Y:S05]  /*00e0*/  @!P0 BRA `(.L_x_2) ;  /* 0x0000000000848947 */ /* 0x000fea0003800000 */
[----:B------:R-:W-:Y:S01]  /*00f0*/  UMOV UR5, 0x8 ;  /* 0x0000000800057882 */ /* 0x000fe20000000000 */
[----:B------:R-:W-:Y:S02]  /*0100*/  IMAD.MOV.U32 R4, RZ, RZ, 0x1 ;  /* 0x00000001ff047424 */ /* 0x000fe400078e00ff */
[----:B------:R-:W-:Y:S02]  /*0110*/  IMAD.MOV.U32 R5, RZ, RZ, 0xff ;  /* 0x000000ffff057424 */ /* 0x000fe400078e00ff */
[----:B------:R-:W-:Y:S04]  /*0120*/  DEPBAR.LE SB1, 0x36 ;  /* 0x00009d800000791a */ /* 0x000fe80000000000 */
[----:B------:R-:W1:Y:S02]  /*0130*/  UTCATOMSWS.FIND_AND_SET.ALIGN UP0, UR5, UR5 ;  /* 0x00000005000575e3 */ /* 0x000e640008000800 */
[----:B-1----:R-:W-:-:S04]  /*0140*/  PLOP3.LUT P0, PT, PT, PT, UP0, 0x80, 0x8 ;  /* 0x000000000008781c */ /* 0x002fc80003f0f008 */
[----:B------:R-:W-:-:S04]  /*0150*/  SEL R0, RZ, 0xffffffff, !P0 ;  /* 0xffffffffff007807 */ /* 0x000fc80004000000 */
[----:B------:R-:W-:Y:S01]  /*0160*/  ISETP.NE.AND P0, PT, R0, RZ, PT ;  /* 0x000000ff0000720c */ /* 0x000fe20003f05270 */
[----:B------:R-:W-:-:S12]  /*0170*/  IMAD.U32 R0, RZ, RZ, UR5 ;  /* 0x00000005ff007e24 */ /* 0x000fd8000f8e00ff */
[----:B------:R-:W-:Y:S05]  /*0180*/  @P0 BRA `(.L_x_3) ;  /* 0x0000000000240947 */ /* 0x000fea0003800000 */
.L_x_4:
[----:B------:R-:W-:Y:S05]  /*0190*/  NANOSLEEP 0x64 ;  /* 0x000000640000795d */ /* 0x000fea0003800000 */
[----:B------:R-:W-:-:S05]  /*01a0*/  UMOV UR5, 0x8 ;  /* 0x0000000800057882 */ /* 0x000fca0000000000 */
[----:B------:R-:W-:Y:S04]  /*01b0*/  DEPBAR.LE SB1, 0x36 ;  /* 0x00009d800000791a */ /* 0x000fe80000000000 */
[----:B------:R-:W1:Y:S02]  /*01c0*/  UTCATOMSWS.FIND_AND_SET.ALIGN UP0, UR5, UR5 ;  /* 0x00000005000575e3 */ /* 0x000e640008000800 */
[----:B-1----:R-:W-:-:S04]  /*01d0*/  PLOP3.LUT P0, PT, PT, PT, UP0, 0x80, 0x8 ;  /* 0x000000000008781c */ /* 0x002fc80003f0f008 */
[----:B------:R-:W-:-:S04]  /*01e0*/  SEL R0, RZ, 0xffffffff, !P0 ;  /* 0xffffffffff007807 */ /* 0x000fc80004000000 */
[----:B------:R-:W-:Y:S01]  /*01f0*/  ISETP.NE.AND P0, PT, R0, RZ, PT ;  /* 0x000000ff0000720c */ /* 0x000fe20003f05270 */
[----:B------:R-:W-:-:S12]  /*0200*/  IMAD.U32 R0, RZ, RZ, UR5 ;  /* 0x00000005ff007e24 */ /* 0x000fd8000f8e00ff */
[----:B------:R-:W-:Y:S05]  /*0210*/  @!P0 BRA `(.L_x_4) ;  /* 0xfffffffc00dc8947 */ /* 0x000fea000383ffff */
.L_x_3:
[C---:B------:R-:W-:Y:S01]  /*0220*/  VIADD R3, R0.reuse, 0x10 ;  /* 0x0000001000037836 */ /* 0x040fe20000000000 */
[----:B------:R-:W-:Y:S01]  /*0230*/  UMOV UR5, 0x50 ;  /* 0x0000005000057882 */ /* 0x000fe20000000000 */
[----:B------:R-:W-:Y:S01]  /*0240*/  SHF.L.U32 R2, R5, R0, RZ ;  /* 0x0000000005027219 */ /* 0x000fe200000006ff */
[----:B------:R-:W-:Y:S01]  /*0250*/  ULEA UR5, UR6, UR5, 0x18 ;  /* 0x0000000506057291 */ /* 0x000fe2000f8ec0ff */
[----:B------:R-:W-:Y:S01]  /*0260*/  IMAD.SHL.U32 R0, R0, 0x20, RZ ;  /* 0x0000002000007824 */ /* 0x000fe200078e00ff */
[----:B------:R-:W-:-:S04]  /*0270*/  SHF.L.U32 R3, R4, R3, RZ ;  /* 0x0000000304037219 */ /* 0x000fc800000006ff */
[----:B------:R-:W-:-:S05]  /*0280*/  LOP3.LUT R2, R3, R2, RZ, 0xfc, !PT ;  /* 0x0000000203027212 */ /* 0x000fca00078efcff */
[----:B------:R1:W-:Y:S04]  /*0290*/  ATOMS.OR RZ, [UR5], R2 ;  /* 0x00000002ffff798c */ /* 0x0003e8000b000005 */
[----:B------:R1:W-:Y:S01]  /*02a0*/  STS [UR4], R0 ;  /* 0x00000000ff007988 */ /* 0x0003e20008000804 */
[----:B------:R-:W-:Y:S05]  /*02b0*/  BRA `(.L_x_2) ;  /* 0x0000000000107947 */ /* 0x000fea0003800000 */
.L_x_1:
[----:B------:R-:W-:Y:S01]  /*02c0*/  IMAD.MOV.U32 R0, RZ, RZ, -0x1 ;  /* 0xffffffffff007424 */ /* 0x000fe200078e00ff */
[----:B------:R-:W-:-:S04]  /*02d0*/  MOV R2, 0x300 ;  /* 0x0000030000027802 */ /* 0x000fc80000000f00 */
[----:B------:R1:W-:Y:S03]  /*02e0*/  STS [UR4], R0 ;  /* 0x00000000ff007988 */ /* 0x0003e60008000804 */
[----:B01----:R-:W-:Y:S05]  /*02f0*/  CALL.REL.NOINC `($__internal_1_$__cuda_sm10x_tcgen05_guardrail_trap_phase_invalid_during_alloc) ;  /* 0x0000002c00c87944 */ /* 0x003fea0003c00000 */
.L_x_2:
[----:B------:R-:W-:Y:S05]  /*0300*/  WARPSYNC.ALL ;  /* 0x0000000000007948 */ /* 0x000fea0003800000 */
[----:B------:R-:W-:Y:S01]  /*0310*/  NOP ;  /* 0x0000000000007918 */ /* 0x000fe20000000000 */
.L_x_0:
[----:B------:R-:W2:Y:S08]  /*0320*/  S2UR UR6, SR_CgaCtaId ;  /* 0x00000000000679c3 */ /* 0x000eb00000008800 */
[----:B------:R-:W-:Y:S01]  /*0330*/  BAR.SYNC.DEFER_BLOCKING 0x0 ;  /* 0x0000000000007b1d */ /* 0x000fe20000010000 */
[----:B------:R-:W-:Y:S02]  /*0340*/  SHF.R.U32.HI R151, RZ, 0x5, R132 ;  /* 0x00000005ff977819 */ /* 0x000fe40000011684 */
[----:B------:R-:W-:-:S02]  /*0350*/  LOP3.LUT R133, R132, 0xe0, RZ, 0xc0, !PT ;  /* 0x000000e084857812 */ /* 0x000fc400078ec0ff */
[----:B------:R-:W-:Y:S01]  /*0360*/  SGXT.U32 R151, R151, 0x3 ;  /* 0x000000039797781a */ /* 0x000fe20000000000 */
[----:B------:R-:W-:Y:S02]  /*0370*/  UMOV UR4, 0x400 ;  /* 0x0000040000047882 */ /* 0x000fe40000000000 */
[----:B------:R-:W3:Y:S01]  /*0380*/  LDC.64 R50, c[0x0][0x380] ;  /* 0x0000e000ff327b82 */ /* 0x000ee20000000a00 */
[----:B------:R-:W4:Y:S01]  /*0390*/  LDCU.64 UR12, c[0x0][0x358] ;  /* 0x00006b00ff0c77ac */ /* 0x000f220008000a00 */
[----:B-1----:R-:W-:Y:S01]  /*03a0*/  IMAD.SHL.U32 R2, R133, 0x2, RZ ;  /* 0x0000000285027824 */ /* 0x002fe200078e00ff */
[C---:B------:R-:W-:Y:S02]  /*03b0*/  LOP3.LUT R43, R151.reuse, 0x20, RZ, 0xfc, !PT ;  /* 0x00000020972b7812 */ /* 0x040fe400078efcff */
[C---:B------:R-:W-:Y:S02]  /*03c0*/  LOP3.LUT R45, R151.reuse, 0x28, RZ, 0xfc, !PT ;  /* 0x00000028972d7812 */ /* 0x040fe400078efcff */
[----:B------:R-:W-:Y:S01]  /*03d0*/  LOP3.LUT R157, R151, 0x50, RZ, 0xfc, !PT ;  /* 0x00000050979d7812 */ /* 0x000fe200078efcff */
[----:B------:R-:W-:Y:S01]  /*03e0*/  IMAD.SHL.U32 R24, R43, 0x40, RZ ;  /* 0x000000402b187824 */ /* 0x000fe200078e00ff */
[----:B------:R-:W-:Y:S01]  /*03f0*/  LOP3.LUT R159, R151, 0x58, RZ, 0xfc, !PT ;  /* 0x00000058979f7812 */ /* 0x000fe200078efcff */
[----:B------:R-:W-:Y:S01]  /*0400*/  IMAD.SHL.U32 R26, R45, 0x40, RZ ;  /* 0x000000402d1a7824 */ /* 0x000fe200078e00ff */
[----:B------:R-:W-:Y:S01]  /*0410*/  LOP3.LUT R0, R132, 0x1f, RZ, 0xc0, !PT ;  /* 0x0000001f84007812 */ /* 0x000fe200078ec0ff */
[----:B------:R-:W-:Y:S01]  /*0420*/  IMAD.SHL.U32 R36, R157, 0x40, RZ ;  /* 0x000000409d247824 */ /* 0x000fe200078e00ff */
[----:B------:R-:W-:Y:S01]  /*0430*/  LOP3.LUT R37, R151, 0x8, RZ, 0xfc, !PT ;  /* 0x0000000897257812 */ /* 0x000fe200078efcff */
[----:B------:R-:W-:Y:S01]  /*0440*/  IMAD.SHL.U32 R38, R159, 0x40, RZ ;  /* 0x000000409f267824 */ /* 0x000fe200078e00ff */
[C---:B------:R-:W-:Y:S01]  /*0450*/  LOP3.LUT R39, R151.reuse, 0x10, RZ, 0xfc, !PT ;  /* 0x0000001097277812 */ /* 0x040fe200078efcff */
[----:B--2---:R-:W-:Y:S01]  /*0460*/  ULEA UR10, UR6, UR4, 0x18 ;  /* 0x00000004060a7291 */ /* 0x004fe2000f8ec0ff */
[----:B------:R-:W-:-:S02]  /*0470*/  LOP3.LUT R41, R151, 0x18, RZ, 0xfc, !PT ;  /* 0x0000001897297812 */ /* 0x000fc400078efcff */
[----:B------:R-:W-:Y:S01]  /*0480*/  LOP3.LUT R47, R151, 0x30, RZ, 0xfc, !PT ;  /* 0x00000030972f7812 */ /* 0x000fe200078efcff */
[----:B------:R-:W-:Y:S01]  /*0490*/  IMAD.SHL.U32 R20, R39, 0x40, RZ ;  /* 0x0000004027147824 */ /* 0x000fe200078e00ff */
[----:B------:R-:W-:Y:S01]  /*04a0*/  LOP3.LUT R49, R151, 0x38, RZ, 0xfc, !PT ;  /* 0x0000003897317812 */ /* 0x000fe200078efcff */
[----:B------:R-:W-:Y:S01]  /*04b0*/  IMAD.SHL.U32 R22, R41, 0x40, RZ ;  /* 0x0000004029167824 */ /* 0x000fe200078e00ff */
[----:B------:R-:W-:Y:S01]  /*04c0*/  LOP3.LUT R153, R151, 0x40, RZ, 0xfc, !PT ;  /* 0x0000004097997812 */ /* 0x000fe200078efcff */
[----:B------:R-:W-:Y:S01]  /*04d0*/  IMAD.SHL.U32 R28, R47, 0x40, RZ ;  /* 0x000000402f1c7824 */ /* 0x000fe200078e00ff */
[----:B------:R-:W1:Y:S01]  /*04e0*/  LDS R105, [UR10] ;  /* 0x0000000aff697984 */ /* 0x000e620008000800 */
[-C--:B---3--:R-:W-:Y:S01]  /*04f0*/  LEA R4, P0, R133, R50.reuse, 0x2 ;  /* 0x0000003285047211 */ /* 0x088fe200078010ff */
[----:B------:R-:W-:Y:S01]  /*0500*/  IMAD.SHL.U32 R30, R49, 0x40, RZ ;  /* 0x00000040311e7824 */ /* 0x000fe200078e00ff */
[-C--:B------:R-:W-:Y:S01]  /*0510*/  LEA R14, P6, R45, R50.reuse, 0x7 ;  /* 0x000000322d0e7211 */ /* 0x080fe200078c38ff */
[----:B------:R-:W-:Y:S01]  /*0520*/  IMAD.SHL.U32 R32, R153, 0x40, RZ ;  /* 0x0000004099207824 */ /* 0x000fe200078e00ff */
[----:B------:R-:W-:Y:S01]  /*0530*/  LEA.HI.X R5, R2, R51, RZ, 0x1, P0 ;  /* 0x0000003302057211 */ /* 0x000fe200000f0cff */
[----:B------:R-:W-:Y:S01]  /*0540*/  IMAD.SHL.U32 R2, R37, 0x40, RZ ;  /* 0x0000004025027824 */ /* 0x000fe200078e00ff */
[----:B------:R-:W-:-:S02]  /*0550*/  LEA R12, P0, R43, R50, 0x7 ;  /* 0x000000322b0c7211 */ /* 0x000fc400078038ff */
[-C--:B------:R-:W-:Y:S01]  /*0560*/  LEA.HI.X R15, R26, R51.reuse, RZ, 0x1, P6 ;  /* 0x000000331a0f7211 */ /* 0x080fe200030f0cff */
[----:B------:R-:W-:Y:S01]  /*0570*/  IMAD.WIDE.U32 R4, R0, 0x2, R4 ;  /* 0x0000000200047825 */ /* 0x000fe200078e0004 */
[-C--:B------:R-:W-:Y:S02]  /*0580*/  LEA.HI.X R13, R24, R51.reuse, RZ, 0x1, P0 ;  /* 0x00000033180d7211 */ /* 0x080fe400000f0cff */
[-C--:B------:R-:W-:Y:S02]  /*0590*/  LEA R24, P0, R157, R50.reuse, 0x7 ;  /* 0x000000329d187211 */ /* 0x080fe400078038ff */
[----:B------:R-:W-:Y:S02]  /*05a0*/  LEA R26, P6, R159, R50, 0x7 ;  /* 0x000000329f1a7211 */ /* 0x000fe400078c38ff */
[-C--:B------:R-:W-:Y:S01]  /*05b0*/  LEA.HI.X R25, R36, R51.reuse, RZ, 0x1, P0 ;  /* 0x0000003324197211 */ /* 0x080fe200000f0cff */
[----:B------:R-:W-:Y:S01]  /*05c0*/  BAR.SYNC.DEFER_BLOCKING 0x0 ;  /* 0x0000000000007b1d */ /* 0x000fe20000010000 */
[----:B------:R-:W-:-:S02]  /*05d0*/  LEA.HI.X R27, R38, R51, RZ, 0x1, P6 ;  /* 0x00000033261b7211 */ /* 0x000fc400030f0cff */
[----:B------:R-:W-:Y:S02]  /*05e0*/  LOP3.LUT R155, R151, 0x48, RZ, 0xfc, !PT ;  /* 0x00000048979b7812 */ /* 0x000fe400078efcff */
[-C--:B------:R-:W-:Y:S02]  /*05f0*/  LEA R6, P4, R37, R50.reuse, 0x7 ;  /* 0x0000003225067211 */ /* 0x080fe400078838ff */
[-C--:B------:R-:W-:Y:S01]  /*0600*/  LEA R8, P3, R39, R50.reuse, 0x7 ;  /* 0x0000003227087211 */ /* 0x080fe200078638ff */
[----:B------:R-:W-:Y:S01]  /*0610*/  IMAD.SHL.U32 R34, R155, 0x40, RZ ;  /* 0x000000409b227824 */ /* 0x000fe200078e00ff */
[----:B------:R-:W-:Y:S02]  /*0620*/  LEA R10, P2, R41, R50, 0x7 ;  /* 0x00000032290a7211 */ /* 0x000fe400078438ff */
[C---:B------:R-:W-:Y:S02]  /*0630*/  LOP3.LUT R161, R151.reuse, 0x60, RZ, 0xfc, !PT ;  /* 0x0000006097a17812 */ /* 0x040fe400078efcff */
[----:B------:R-:W-:-:S02]  /*0640*/  LOP3.LUT R3, R151, 0x68, RZ, 0xfc, !PT ;  /* 0x0000006897037812 */ /* 0x000fc400078efcff */
[----:B------:R-:W-:Y:S01]  /*0650*/  LOP3.LUT R149, R151, 0x70, RZ, 0xfc, !PT ;  /* 0x0000007097957812 */ /* 0x000fe200078efcff */
[----:B------:R-:W-:Y:S01]  /*0660*/  IMAD.SHL.U32 R40, R161, 0x40, RZ ;  /* 0x00000040a1287824 */ /* 0x000fe200078e00ff */
[----:B------:R-:W-:Y:S01]  /*0670*/  LOP3.LUT R151, R151, 0x78, RZ, 0xfc, !PT ;  /* 0x0000007897977812 */ /* 0x000fe200078efcff */
[----:B------:R-:W-:Y:S01]  /*0680*/  IMAD.SHL.U32 R42, R3, 0x40, RZ ;  /* 0x00000040032a7824 */ /* 0x000fe200078e00ff */
[-C--:B------:R-:W-:Y:S01]  /*0690*/  LEA.HI.X R7, R2, R51.reuse, RZ, 0x1, P4 ;  /* 0x0000003302077211 */ /* 0x080fe200020f0cff */
[----:B------:R-:W-:Y:S01]  /*06a0*/  IMAD.SHL.U32 R44, R149, 0x40, RZ ;  /* 0x00000040952c7824 */ /* 0x000fe200078e00ff */
[-C--:B------:R-:W-:Y:S01]  /*06b0*/  LEA.HI.X R9, R20, R51.reuse, RZ, 0x1, P3 ;  /* 0x0000003314097211 */ /* 0x080fe200018f0cff */
[----:B------:R-:W-:Y:S01]  /*06c0*/  IMAD.SHL.U32 R46, R151, 0x40, RZ ;  /* 0x00000040972e7824 */ /* 0x000fe200078e00ff */
[----:B------:R-:W-:Y:S01]  /*06d0*/  LEA.HI.X R11, R22, R51, RZ, 0x1, P2 ;  /* 0x00000033160b7211 */ /* 0x000fe200010f0cff */
[----:B----4-:R-:W5:Y:S01]  /*06e0*/  LDG.E.U16 R36, desc[UR12][R4.64] ;  /* 0x0000000c04247981 */ /* 0x010f62000c1e1500 */
[----:B------:R-:W-:-:S02]  /*06f0*/  LEA R16, P5, R47, R50, 0x7 ;  /* 0x000000322f107211 */ /* 0x000fc400078a38ff */
[-C--:B------:R-:W-:Y:S01]  /*0700*/  LEA R18, P4, R49, R50.reuse, 0x7 ;  /* 0x0000003231127211 */ /* 0x080fe200078838ff */
[----:B------:R2:W5:Y:S01]  /*0710*/  LDG.E.U16 R38, desc[UR12][R4.64+0x40] ;  /* 0x0000400c04267981 */ /* 0x000562000c1e1500 */
[-C--:B------:R-:W-:Y:S02]  /*0720*/  LEA R20, P3, R153, R50.reuse, 0x7 ;  /* 0x0000003299147211 */ /* 0x080fe400078638ff */
[----:B------:R-:W-:Y:S01]  /*0730*/  LEA R22, P2, R155, R50, 0x7 ;  /* 0x000000329b167211 */ /* 0x000fe200078438ff */
[----:B------:R-:W-:Y:S01]  /*0740*/  IMAD.WIDE.U32 R6, R0, 0x2, R6 ;  /* 0x0000000200067825 */ /* 0x000fe200078e0006 */
[-C--:B------:R-:W-:Y:S02]  /*0750*/  LEA.HI.X R17, R28, R51.reuse, RZ, 0x1, P5 ;  /* 0x000000331c117211 */ /* 0x080fe400028f0cff */
[-C--:B------:R-:W-:Y:S01]  /*0760*/  LEA.HI.X R19, R30, R51.reuse, RZ, 0x1, P4 ;  /* 0x000000331e137211 */ /* 0x080fe200020f0cff */
[----:B------:R-:W-:Y:S01]  /*0770*/  IMAD.WIDE.U32 R12, R0, 0x2, R12 ;  /* 0x00000002000c7825 */ /* 0x000fe200078e000c */
[-C--:B------:R-:W-:Y:S01]  /*0780*/  LEA.HI.X R21, R32, R51.reuse, RZ, 0x1, P3 ;  /* 0x0000003320157211 */ /* 0x080fe200018f0cff */
[----:B--2---:R-:W2:Y:S01]  /*0790*/  LDC.64 R4, c[0x0][0x388] ;  /* 0x0000e200ff047b82 */ /* 0x004ea20000000a00 */
[----:B------:R-:W-:-:S02]  /*07a0*/  LEA.HI.X R23, R34, R51, RZ, 0x1, P2 ;  /* 0x0000003322177211 */ /* 0x000fc400010f0cff */
[-C--:B------:R-:W-:Y:S01]  /*07b0*/  LEA R28, P5, R161, R50.reuse, 0x7 ;  /* 0x00000032a11c7211 */ /* 0x080fe200078a38ff */
[----:B------:R-:W-:Y:S01]  /*07c0*/  IMAD.WIDE.U32 R8, R0, 0x2, R8 ;  /* 0x0000000200087825 */ /* 0x000fe200078e0008 */
[-C--:B------:R-:W-:Y:S01]  /*07d0*/  LEA R30, P4, R3, R50.reuse, 0x7 ;  /* 0x00000032031e7211 */ /* 0x080fe200078838ff */
[----:B------:R-:W5:Y:S01]  /*07e0*/  LDG.E.U16 R52, desc[UR12][R12.64+0x40] ;  /* 0x0000400c0c347981 */ /* 0x000f62000c1e1500 */
[-C--:B------:R-:W-:Y:S02]  /*07f0*/  LEA R32, P3, R149, R50.reuse, 0x7 ;  /* 0x0000003295207211 */ /* 0x080fe400078638ff */
[----:B------:R-:W-:Y:S02]  /*0800*/  LEA R34, P2, R151, R50, 0x7 ;  /* 0x0000003297227211 */ /* 0x000fe400078438ff */
[-C--:B------:R-:W-:Y:S02]  /*0810*/  LEA.HI.X R29, R40, R51.reuse, RZ, 0x1, P5 ;  /* 0x00000033281d7211 */ /* 0x080fe400028f0cff */
[-C--:B------:R-:W-:Y:S01]  /*0820*/  LEA.HI.X R31, R42, R51.reuse, RZ, 0x1, P4 ;  /* 0x000000332a1f7211 */ /* 0x080fe200020f0cff */
[----:B------:R-:W5:Y:S01]  /*0830*/  LDG.E.U16 R40, desc[UR12][R6.64] ;  /* 0x0000000c06287981 */ /* 0x000f62000c1e1500 */
[----:B------:R-:W-:-:S02]  /*0840*/  LEA.HI.X R33, R44, R51, RZ, 0x1, P3 ;  /* 0x000000332c217211 */ /* 0x000fc400018f0cff */
[----:B------:R-:W-:Y:S01]  /*0850*/  LEA.HI.X R35, R46, R51, RZ, 0x1, P2 ;  /* 0x000000332e237211 */ /* 0x000fe200010f0cff */
[----:B------:R3:W5:Y:S01]  /*0860*/  LDG.E.U16 R42, desc[UR12][R6.64+0x40] ;  /* 0x0000400c062a7981 */ /* 0x000762000c1e1500 */
[----:B------:R-:W-:-:S03]  /*0870*/  IMAD.SHL.U32 R2, R133, 0x8, RZ ;  /* 0x0000000885027824 */ /* 0x000fc600078e00ff */
[----:B------:R4:W5:Y:S01]  /*0880*/  LDG.E.U16 R51, desc[UR12][R12.64] ;  /* 0x0000000c0c337981 */ /* 0x000962000c1e1500 */
[----:B------:R-:W-:-:S03]  /*0890*/  IMAD.WIDE.U32 R10, R0, 0x2, R10 ;  /* 0x00000002000a7825 */ /* 0x000fc600078e000a */
[----:B------:R-:W5:Y:S01]  /*08a0*/  LDG.E.U16 R44, desc[UR12][R8.64] ;  /* 0x0000000c082c7981 */ /* 0x000f62000c1e1500 */
[----:B------:R-:W-:-:S03]  /*08b0*/  IMAD.WIDE.U32 R14, R0, 0x2, R14 ;  /* 0x00000002000e7825 */ /* 0x000fc600078e000e */
[----:B------:R0:W5:Y:S01]  /*08c0*/  LDG.E.U16 R46, desc[UR12][R8.64+0x40] ;  /* 0x0000400c082e7981 */ /* 0x000162000c1e1500 */
[C---:B---3--:R-:W-:Y:S01]  /*08d0*/  IMAD.WIDE.U32 R6, R0.reuse, 0x2, R18 ;  /* 0x0000000200067825 */ /* 0x048fe200078e0012 */
[----:B--2---:R-:W-:Y:S02]  /*08e0*/  LEA R18, P0, R133, R4, 0x4 ;  /* 0x0000000485127211 */ /* 0x004fe400078020ff */
[----:B------:R-:W5:Y:S01]  /*08f0*/  LDG.E.U16 R48, desc[UR12][R10.64] ;  /* 0x0000000c0a307981 */ /* 0x000f62000c1e1500 */
[----:B----4-:R-:W-:Y:S01]  /*0900*/  IMAD.WIDE.U32 R12, R0, 0x2, R24 ;  /* 0x00000002000c7825 */ /* 0x010fe200078e0018 */
[----:B------:R-:W-:Y:S02]  /*0910*/  LEA.HI.X R19, R2, R5, RZ, 0x1, P0 ;  /* 0x0000000502137211 */ /* 0x000fe400000f0cff */
[----:B------:R2:W5:Y:S01]  /*0920*/  LDG.E.U16 R50, desc[UR12][R10.64+0x40] ;  /* 0x0000400c0a327981 */ /* 0x000562000c1e1500 */
[----:B------:R-:W-:-:S03]  /*0930*/  IMAD.WIDE.U32 R16, R0, 0x2, R16 ;  /* 0x0000000200107825 */ /* 0x000fc600078e0010 */
[----:B------:R-:W5:Y:S01]  /*0940*/  LDG.E.U16 R24, desc[UR12][R12.64] ;  /* 0x0000000c0c187981 */ /* 0x000f62000c1e1500 */
[----:B0-----:R-:W-:-:S03]  /*0950*/  IMAD.WIDE.U32 R8, R0, 0x2, R20 ;  /* 0x0000000200087825 */ /* 0x001fc600078e0014 */
[----:B------:R0:W5:Y:S01]  /*0960*/  LDG.E.U16 R25, desc[UR12][R12.64+0x40] ;  /* 0x0000400c0c197981 */ /* 0x000162000c1e1500 */
[C---:B------:R-:W-:Y:S02]  /*0970*/  IMAD.SHL.U32 R148, R37.reuse, 0x100, RZ ;  /* 0x0000010025947824 */ /* 0x040fe400078e00ff */
[----:B--2---:R-:W-:Y:S01]  /*0980*/  IMAD.WIDE.U32 R10, R0, 0x2, R22 ;  /* 0x00000002000a7825 */ /* 0x004fe200078e0016 */
[----:B------:R-:W5:Y:S04]  /*0990*/  LDG.E.U16 R53, desc[UR12][R14.64] ;  /* 0x0000000c0e357981 */ /* 0x000f68000c1e1500 */
[----:B------:R2:W5:Y:S01]  /*09a0*/  LDG.E.U16 R54, desc[UR12][R14.64+0x40] ;  /* 0x0000400c0e367981 */ /* 0x000562000c1e1500 */
[----:B0-----:R-:W-:-:S03]  /*09b0*/  LEA R12, P0, R37, R4, 0x9 ;  /* 0x00000004250c7211 */ /* 0x001fc600078048ff */
[----:B------:R-:W5:Y:S01]  /*09c0*/  LDG.E.U16 R22, desc[UR12][R8.64] ;  /* 0x0000000c08167981 */ /* 0x000f62000c1e1500 */
[----:B------:R-:W-:-:S03]  /*09d0*/  LEA.HI.X R13, R148, R5, RZ, 0x1, P0 ;  /* 0x00000005940d7211 */ /* 0x000fc600000f0cff */
[----:B------:R0:W5:Y:S01]  /*09e0*/  LDG.E.U16 R23, desc[UR12][R8.64+0x40] ;  /* 0x0000400c08177981 */ /* 0x000162000c1e1500 */
[----:B--2---:R-:W-:-:S03]  /*09f0*/  IMAD.WIDE.U32 R14, R0, 0x2, R26 ;  /* 0x00000002000e7825 */ /* 0x004fc600078e001a */
[----:B------:R-:W5:Y:S04]  /*0a00*/  LDG.E.U16 R55, desc[UR12][R16.64] ;  /* 0x0000000c10377981 */ /* 0x000f68000c1e1500 */
[----:B------:R2:W5:Y:S01]  /*0a10*/  LDG.E.U16 R56, desc[UR12][R16.64+0x40] ;  /* 0x0000400c10387981 */ /* 0x000562000c1e1500 */
[----:B0-----:R-:W-:-:S03]  /*0a20*/  IMAD.WIDE.U32 R8, R0, 0x2, R32 ;  /* 0x0000000200087825 */ /* 0x001fc600078e0020 */
[----:B------:R-:W5:Y:S01]  /*0a30*/  LDG.E.U16 R26, desc[UR12][R14.64] ;  /* 0x0000000c0e1a7981 */ /* 0x000f62000c1e1500 */
[----:B------:R-:W-:-:S03]  /*0a40*/  IMAD.SHL.U32 R150, R39, 0x100, RZ ;  /* 0x0000010027967824 */ /* 0x000fc600078e00ff */
[----:B------:R0:W5:Y:S01]  /*0a50*/  LDG.E.U16 R27, desc[UR12][R14.64+0x40] ;  /* 0x0000400c0e1b7981 */ /* 0x000162000c1e1500 */
[----:B--2---:R-:W-:-:S03]  /*0a60*/  IMAD.WIDE.U32 R16, R0, 0x2, R28 ;  /* 0x0000000200107825 */ /* 0x004fc600078e001c */
[----:B------:R-:W5:Y:S01]  /*0a70*/  LDG.E.U16 R20, desc[UR12][R6.64] ;  /* 0x0000000c06147981 */ /* 0x000f62000c1e1500 */
[----:B------:R-:W-:-:S03]  /*0a80*/  IMAD.SHL.U32 R152, R41, 0x100, RZ ;  /* 0x0000010029987824 */ /* 0x000fc600078e00ff */
[----:B------:R2:W5:Y:S01]  /*0a90*/  LDG.E.U16 R21, desc[UR12][R6.64+0x40] ;  /* 0x0000400c06157981 */ /* 0x000562000c1e1500 */
[----:B0-----:R-:W-:-:S03]  /*0aa0*/  LEA R14, P2, R39, R4, 0x9 ;  /* 0x00000004270e7211 */ /* 0x001fc600078448ff */
[----:B------:R-:W5:Y:S04]  /*0ab0*/  LDG.E.U16 R32, desc[UR12][R8.64] ;  /* 0x0000000c08207981 */ /* 0x000f68000c1e1500 */
[----:B------:R0:W5:Y:S01]  /*0ac0*/  LDG.E.U16 R33, desc[UR12][R8.64+0x40] ;  /* 0x0000400c08217981 */ /* 0x000162000c1e1500 */
[----:B--2---:R-:W-:-:S03]  /*0ad0*/  IMAD.WIDE.U32 R6, R0, 0x2, R30 ;  /* 0x0000000200067825 */ /* 0x004fc600078e001e */
[----:B------:R-:W5:Y:S01]  /*0ae0*/  LDG.E.U16 R57, desc[UR12][R10.64] ;  /* 0x0000000c0a397981 */ /* 0x000f62000c1e1500 */
[----:B------:R-:W-:-:S03]  /*0af0*/  LEA.HI.X R15, R150, R5, RZ, 0x1, P2 ;  /* 0x00000005960f7211 */ /* 0x000fc600010f0cff */
[----:B------:R2:W5:Y:S01]  /*0b00*/  LDG.E.U16 R58, desc[UR12][R10.64+0x40] ;  /* 0x0000400c0a3a7981 */ /* 0x000562000c1e1500 */
[----:B0-----:R-:W-:-:S03]  /*0b10*/  IMAD.WIDE.U32 R8, R0, 0x2, R12 ;  /* 0x0000000200087825 */ /* 0x001fc600078e000c */
[----:B------:R-:W5:Y:S04]  /*0b20*/  LDG.E.U16 R28, desc[UR12][R16.64] ;  /* 0x0000000c101c7981 */ /* 0x000f68000c1e1500 */
[----:B------:R0:W5:Y:S01]  /*0b30*/  LDG.E.U16 R29, desc[UR12][R16.64+0x40] ;  /* 0x0000400c101d7981 */ /* 0x000162000c1e1500 */
[----:B--2---:R-:W-:-:S03]  /*0b40*/  IMAD.WIDE.U32 R10, R0, 0x2, R34 ;  /* 0x00000002000a7825 */ /* 0x004fc600078e0022 */
[----:B------:R-:W5:Y:S01]  /*0b50*/  LDG.E.U16 R30, desc[UR12][R6.64] ;  /* 0x0000000c061e7981 */ /* 0x000f62000c1e1500 */
[----:B------:R-:W-:-:S03]  /*0b60*/  IMAD.SHL.U32 R154, R43, 0x100, RZ ;  /* 0x000001002b9a7824 */ /* 0x000fc600078e00ff */
[----:B------:R2:W5:Y:S01]  /*0b70*/  LDG.E.U16 R31, desc[UR12][R6.64+0x40] ;  /* 0x0000400c061f7981 */ /* 0x000562000c1e1500 */
[----:B0-----:R-:W-:-:S03]  /*0b80*/  LEA R16, P0, R41, R4, 0x9 ;  /* 0x0000000429107211 */ /* 0x001fc600078048ff */
[----:B------:R-:W5:Y:S01]  /*0b90*/  LDG.E.U16 R62, desc[UR12][R8.64] ;  /* 0x0000000c083e7981 */ /* 0x000f62000c1e1500 */
[----:B------:R-:W-:-:S03]  /*0ba0*/  LEA.HI.X R17, R152, R5, RZ, 0x1, P0 ;  /* 0x0000000598117211 */ /* 0x000fc600000f0cff */
[----:B------:R-:W5:Y:S01]  /*0bb0*/  LDG.E.U16 R64, desc[UR12][R8.64+0x80] ;  /* 0x0000800c08407981 */ /* 0x000f62000c1e1500 */
[----:B--2---:R-:W-:-:S03]  /*0bc0*/  IMAD.WIDE.U32 R6, R0, 0x2, R18 ;  /* 0x0000000200067825 */ /* 0x004fc600078e0012 */
[----:B------:R-:W5:Y:S04]  /*0bd0*/  LDG.E.U16 R66, desc[UR12][R8.64+0x100] ;  /* 0x0001000c08427981 */ /* 0x000f68000c1e1500 */
[----:B------:R-:W5:Y:S04]  /*0be0*/  LDG.E.U16 R68, desc[UR12][R8.64+0x180] ;  /* 0x0001800c08447981 */ /* 0x000f68000c1e1500 */
[----:B------:R-:W5:Y:S04]  /*0bf0*/  LDG.E.U16 R63, desc[UR12][R8.64+0x40] ;  /* 0x0000400c083f7981 */ /* 0x000f68000c1e1500 */
[----:B------:R-:W5:Y:S04]  /*0c00*/  LDG.E.U16 R65, desc[UR12][R8.64+0xc0] ;  /* 0x0000c00c08417981 */ /* 0x000f68000c1e1500 */
[----:B------:R-:W5:Y:S04]  /*0c10*/  LDG.E.U16 R67, desc[UR12][R8.64+0x140] ;  /* 0x0001400c08437981 */ /* 0x000f68000c1e1500 */
[----:B------:R0:W5:Y:S04]  /*0c20*/  LDG.E.U16 R69, desc[UR12][R8.64+0x1c0] ;  /* 0x0001c00c08457981 */ /* 0x000168000c1e1500 */
[----:B------:R-:W5:Y:S04]  /*0c30*/  LDG.E.U16 R34, desc[UR12][R10.64] ;  /* 0x0000000c0a227981 */ /* 0x000f68000c1e1500 */
[----:B------:R2:W5:Y:S01]  /*0c40*/  LDG.E.U16 R35, desc[UR12][R10.64+0x40] ;  /* 0x0000400c0a237981 */ /* 0x000562000c1e1500 */
[----:B0-----:R-:W-:Y:S01]  /*0c50*/  LEA R8, P0, R43, R4, 0x9 ;  /* 0x000000042b087211 */ /* 0x001fe200078048ff */
[----:B------:R-:W-:-:S02]  /*0c60*/  IMAD.SHL.U32 R158, R47, 0x100, RZ ;  /* 0x000001002f9e7824 */ /* 0x000fc400078e00ff */
[----:B------:R-:W5:Y:S01]  /*0c70*/  LDG.E.U16 R18, desc[UR12][R6.64] ;  /* 0x0000000c06127981 */ /* 0x000f62000c1e1500 */
[----:B------:R-:W-:-:S03]  /*0c80*/  LEA.HI.X R9, R154, R5, RZ, 0x1, P0 ;  /* 0x000000059a097211 */ /* 0x000fc600000f0cff */
[----:B------:R-:W5:Y:S01]  /*0c90*/  LDG.E.U16 R37, desc[UR12][R6.64+0x80] ;  /* 0x0000800c06257981 */ /* 0x000f62000c1e1500 */
[----:B--2---:R-:W-:Y:S01]  /*0ca0*/  IMAD.WIDE.U32 R10, R0, 0x2, R14 ;  /* 0x00000002000a7825 */ /* 0x004fe200078e000e */
[----:B------:R-:W-:Y:S02]  /*0cb0*/  LEA R12, P0, R47, R4, 0x9 ;  /* 0x000000042f0c7211 */ /* 0x000fe400078048ff */
[----:B------:R-:W5:Y:S01]  /*0cc0*/  LDG.E.U16 R41, desc[UR12][R6.64+0x100] ;  /* 0x0001000c06297981 */ /* 0x000f62000c1e1500 */
[----:B------:R-:W-:-:S03]  /*0cd0*/  IMAD.SHL.U32 R156, R45, 0x100, RZ ;  /* 0x000001002d9c7824 */ /* 0x000fc600078e00ff */
[----:B------:R-:W5:Y:S04]  /*0ce0*/  LDG.E.U16 R60, desc[UR12][R6.64+0x180] ;  /* 0x0001800c063c7981 */ /* 0x000f68000c1e1500 */
[----:B------:R-:W5:Y:S04]  /*0cf0*/  LDG.E.U16 R19, desc[UR12][R6.64+0x40] ;  /* 0x0000400c06137981 */ /* 0x000f68000c1e1500 */
[----:B------:R-:W5:Y:S04]  /*0d00*/  LDG.E.U16 R39, desc[UR12][R6.64+0xc0] ;  /* 0x0000c00c06277981 */ /* 0x000f68000c1e1500 */
[----:B------:R-:W5:Y:S04]  /*0d10*/  LDG.E.U16 R59, desc[UR12][R6.64+0x140] ;  /* 0x0001400c063b7981 */ /* 0x000f68000c1e1500 */
[----:B------:R0:W5:Y:S01]  /*0d20*/  LDG.E.U16 R61, desc[UR12][R6.64+0x1c0] ;  /* 0x0001c00c063d7981 */ /* 0x000162000c1e1500 */
[----:B------:R-:W-:-:S03]  /*0d30*/  IMAD.SHL.U32 R160, R49, 0x100, RZ ;  /* 0x0000010031a07824 */ /* 0x000fc600078e00ff */
[----:B------:R-:W5:Y:S01]  /*0d40*/  LDG.E.U16 R70, desc[UR12][R10.64+0x80] ;  /* 0x0000800c0a467981 */ /* 0x000f62000c1e1500 */
[----:B------:R-:W-:-:S03]  /*0d50*/  LEA R14, P3, R49, R4, 0x9 ;  /* 0x00000004310e7211 */ /* 0x000fc600078648ff */
[----:B------:R-:W5:Y:S01]  /*0d60*/  LDG.E.U16 R72, desc[UR12][R10.64+0x100] ;  /* 0x0001000c0a487981 */ /* 0x000f62000c1e1500 */
[----:B0-----:R-:W-:-:S03]  /*0d70*/  IMAD.WIDE.U32 R6, R0, 0x2, R16 ;  /* 0x0000000200067825 */ /* 0x001fc600078e0010 */
[----:B------:R-:W5:Y:S01]  /*0d80*/  LDG.E.U16 R16, desc[UR12][R10.64] ;  /* 0x0000000c0a107981 */ /* 0x000f62000c1e1500 */
[----:B------:R-:W-:-:S03]  /*0d90*/  LEA.HI.X R13, R158, R5, RZ, 0x1, P0 ;  /* 0x000000059e0d7211 */ /* 0x000fc600000f0cff */
[----:B------:R-:W5:Y:S04]  /*0da0*/  LDG.E.U16 R74, desc[UR12][R10.64+0x180] ;  /* 0x0001800c0a4a7981 */ /* 0x000f68000c1e1500 */
[----:B------:R-:W5:Y:S04]  /*0db0*/  LDG.E.U16 R17, desc[UR12][R10.64+0x40] ;  /* 0x0000400c0a117981 */ /* 0x000f68000c1e1500 */
[----:B------:R-:W5:Y:S04]  /*0dc0*/  LDG.E.U16 R71, desc[UR12][R10.64+0xc0] ;  /* 0x0000c00c0a477981 */ /* 0x000f68000c1e1500 */
[----:B------:R-:W5:Y:S04]  /*0dd0*/  LDG.E.U16 R73, desc[UR12][R10.64+0x140] ;  /* 0x0001400c0a497981 */ /* 0x000f68000c1e1500 */
[----:B------:R0:W5:Y:S01]  /*0de0*/  LDG.E.U16 R75, desc[UR12][R10.64+0x1c0] ;  /* 0x0001c00c0a4b7981 */ /* 0x000162000c1e1500 */
[----:B------:R-:W-:Y:S01]  /*0df0*/  IMAD.WIDE.U32 R8, R0, 0x2, R8 ;  /* 0x0000000200087825 */ /* 0x000fe200078e0008 */
[----:B------:R-:W-:-:S02]  /*0e00*/  LEA.HI.X R15, R160, R5, RZ, 0x1, P3 ;  /* 0x00000005a00f7211 */ /* 0x000fc400018f0cff */
[----:B------:R-:W5:Y:S04]  /*0e10*/  LDG.E.U16 R43, desc[UR12][R6.64] ;  /* 0x0000000c062b7981 */ /* 0x000f68000c1e1500 */
[----:B------:R-:W5:Y:S01]  /*0e20*/  LDG.E.U16 R77, desc[UR12][R6.64+0x80] ;  /* 0x0000800c064d7981 */ /* 0x000f62000c1e1500 */
[----:B0-----:R-:W-:-:S03]  /*0e30*/  LEA R10, P2, R45, R4, 0x9 ;  /* 0x000000042d0a7211 */ /* 0x001fc600078448ff */
[----:B------:R-:W5:Y:S01]  /*0e40*/  LDG.E.U16 R79, desc[UR12][R6.64+0x100] ;  /* 0x0001000c064f7981 */ /* 0x000f62000c1e1500 */
[----:B------:R-:W-:Y:S01]  /*0e50*/  LEA.HI.X R11, R156, R5, RZ, 0x1, P2 ;  /* 0x000000059c0b7211 */ /* 0x000fe200010f0cff */
[C---:B------:R-:W-:Y:S02]  /*0e60*/  IMAD.WIDE.U32 R4, R0.reuse, 0x2, R12 ;  /* 0x0000000200047825 */ /* 0x040fe400078e000c */
[----:B------:R-:W5:Y:S04]  /*0e70*/  LDG.E.U16 R81, desc[UR12][R6.64+0x180] ;  /* 0x0001800c06517981 */ /* 0x000f68000c1e1500 */
[----:B------:R-:W5:Y:S04]  /*0e80*/  LDG.E.U16 R76, desc[UR12][R6.64+0x40] ;  /* 0x0000400c064c7981 */ /* 0x000f68000c1e1500 */
[----:B------:R-:W5:Y:S04]  /*0e90*/  LDG.E.U16 R78, desc[UR12][R6.64+0xc0] ;  /* 0x0000c00c064e7981 */ /* 0x000f68000c1e1500 */
[----:B------:R-:W5:Y:S04]  /*0ea0*/  LDG.E.U16 R80, desc[UR12][R6.64+0x140] ;  /* 0x0001400c06507981 */ /* 0x000f68000c1e1500 */
[----:B------:R0:W5:Y:S04]  /*0eb0*/  LDG.E.U16 R82, desc[UR12][R6.64+0x1c0] ;  /* 0x0001c00c06527981 */ /* 0x000168000c1e1500 */
[----:B------:R-:W5:Y:S04]  /*0ec0*/  LDG.E.U16 R45, desc[UR12][R8.64+0x80] ;  /* 0x0000800c082d7981 */ /* 0x000f68000c1e1500 */
[----:B------:R-:W5:Y:S01]  /*0ed0*/  LDG.E.U16 R49, desc[UR12][R8.64+0x100] ;  /* 0x0001000c08317981 */ /* 0x000f62000c1e1500 */
[----:B0-----:R-:W-:-:S03]  /*0ee0*/  IMAD.WIDE.U32 R6, R0, 0x2, R10 ;  /* 0x0000000200067825 */ /* 0x001fc600078e000a */
[----:B------:R-:W5:Y:S04]  /*0ef0*/  LDG.E.U16 R10, desc[UR12][R8.64] ;  /* 0x0000000c080a7981 */ /* 0x000f68000c1e1500 */
[----:B------:R-:W5:Y:S04]  /*0f00*/  LDG.E.U16 R84, desc[UR12][R8.64+0x180] ;  /* 0x0001800c08547981 */ /* 0x000f68000c1e1500 */
[----:B------:R-:W5:Y:S04]  /*0f10*/  LDG.E.U16 R11, desc[UR12][R8.64+0x40] ;  /* 0x0000400c080b7981 */ /* 0x000f68000c1e1500 */
[----:B------:R-:W5:Y:S04]  /*0f20*/  LDG.E.U16 R47, desc[UR12][R8.64+0xc0] ;  /* 0x0000c00c082f7981 */ /* 0x000f68000c1e1500 */
[----:B------:R-:W5:Y:S04]  /*0f30*/  LDG.E.U16 R83, desc[UR12][R8.64+0x140] ;  /* 0x0001400c08537981 */ /* 0x000f68000c1e1500 */
[----:B------:R0:W5:Y:S01]  /*0f40*/  LDG.E.U16 R85, desc[UR12][R8.64+0x1c0] ;  /* 0x0001c00c08557981 */ /* 0x000162000c1e1500 */
[----:B------:R-:W-:-:S03]  /*0f50*/  SHF.R.U32.HI R104, RZ, 0x5, R132 ;  /* 0x00000005ff687819 */ /* 0x000fc60000011684 */
        /* <DEDUP_REMOVED lines=9> */
[----:B------:R-:W-:-:S02]  /*0ff0*/  SHF.R.U32.HI R134, RZ, 0x1, R133 ;  /* 0x00000001ff867819 */ /* 0x000fc40000011685 */
[----:B------:R-:W-:Y:S01]  /*1000*/  R2UR UR7, R104 ;  /* 0x00000000680772ca */ /* 0x000fe200000e0000 */
[----:B------:R2:W5:Y:S01]  /*1010*/  LDG.E.U16 R12, desc[UR12][R6.64] ;  /* 0x0000000c060c7981 */ /* 0x000562000c1e1500 */
[----:B-1----:R-:W-:-:S03]  /*1020*/  R2UR UR11, R105 ;  /* 0x00000000690b72ca */ /* 0x002fc600000e0000 */
[----:B------:R2:W5:Y:S01]  /*1030*/  LDG.E.U16 R86, desc[UR12][R6.64+0x80] ;  /* 0x0000800c06567981 */ /* 0x000562000c1e1500 */
[----:B0-----:R-:W-:-:S03]  /*1040*/  IMAD R5, R133, 0x2, R0 ;  /* 0x0000000285057824 */ /* 0x001fc600078e0200 */
[----:B------:R2:W5:Y:S01]  /*1050*/  LDG.E.U16 R88, desc[UR12][R6.64+0x100] ;  /* 0x0001000c06587981 */ /* 0x000562000c1e1500 */
[----:B------:R-:W-:-:S03]  /*1060*/  IMAD.SHL.U32 R5, R5, 0x2, RZ ;  /* 0x0000000205057824 */ /* 0x000fc600078e00ff */
[----:B------:R2:W5:Y:S04]  /*1070*/  LDG.E.U16 R90, desc[UR12][R6.64+0x180] ;  /* 0x0001800c065a7981 */ /* 0x000568000c1e1500 */
[----:B------:R2:W5:Y:S04]  /*1080*/  LDG.E.U16 R13, desc[UR12][R6.64+0x40] ;  /* 0x0000400c060d7981 */ /* 0x000568000c1e1500 */
[----:B------:R2:W5:Y:S04]  /*1090*/  LDG.E.U16 R87, desc[UR12][R6.64+0xc0] ;  /* 0x0000c00c06577981 */ /* 0x000568000c1e1500 */
[----:B------:R2:W5:Y:S04]  /*10a0*/  LDG.E.U16 R89, desc[UR12][R6.64+0x140] ;  /* 0x0001400c06597981 */ /* 0x000568000c1e1500 */
[----:B------:R2:W5:Y:S01]  /*10b0*/  LDG.E.U16 R91, desc[UR12][R6.64+0x1c0] ;  /* 0x0001c00c065b7981 */ /* 0x000562000c1e1500 */
[----:B------:R-:W-:-:S03]  /*10c0*/  LOP3.LUT R5, R5, R134, RZ, 0x3c, !PT ;  /* 0x0000008605057212 */ /* 0x000fc600078e3cff */
[----:B------:R2:W5:Y:S04]  /*10d0*/  LDG.E.U16 R98, desc[UR12][R8.64] ;  /* 0x0000000c08627981 */ /* 0x000568000c1e1500 */
[----:B------:R2:W5:Y:S04]  /*10e0*/  LDG.E.U16 R100, desc[UR12][R8.64+0x100] ;  /* 0x0001000c08647981 */ /* 0x000568000c1e1500 */
[----:B------:R2:W5:Y:S04]  /*10f0*/  LDG.E.U16 R7, desc[UR12][R8.64+0x80] ;  /* 0x0000800c08077981 */ /* 0x000568000c1e1500 */
[----:B------:R2:W5:Y:S04]  /*1100*/  LDG.E.U16 R102, desc[UR12][R8.64+0x180] ;  /* 0x0001800c08667981 */ /* 0x000568000c1e1500 */
[----:B------:R2:W5:Y:S04]  /*1110*/  LDG.E.U16 R6, desc[UR12][R8.64+0x40] ;  /* 0x0000400c08067981 */ /* 0x000568000c1e1500 */
[----:B------:R2:W5:Y:S04]  /*1120*/  LDG.E.U16 R99, desc[UR12][R8.64+0xc0] ;  /* 0x0000c00c08637981 */ /* 0x000568000c1e1500 */
[----:B------:R2:W5:Y:S04]  /*1130*/  LDG.E.U16 R101, desc[UR12][R8.64+0x140] ;  /* 0x0001400c08657981 */ /* 0x000568000c1e1500 */
[----:B------:R2:W5:Y:S01]  /*1140*/  LDG.E.U16 R103, desc[UR12][R8.64+0x1c0] ;  /* 0x0001c00c08677981 */ /* 0x000562000c1e1500 */
[----:B------:R-:W-:Y:S05]  /*1150*/  @P1 BRA `(.L_x_5) ;  /* 0x0000000000181947 */ /* 0x000fea0003800000 */
[----:B------:R-:W-:Y:S01]  /*1160*/  ELECT P0, URZ, PT ;  /* 0x0000000000ff782f */ /* 0x000fe20003800000 */
[----:B------:R-:W-:Y:S01]  /*1170*/  IMAD.MOV.U32 R4, RZ, RZ, 0x1 ;  /* 0x00000001ff047424 */ /* 0x000fe200078e00ff */
[----:B------:R-:W-:Y:S01]  /*1180*/  UMOV UR4, 0x40 ;  /* 0x0000004000047882 */ /* 0x000fe20000000000 */
[----:B------:R-:W-:Y:S01]  /*1190*/  UVIRTCOUNT.DEALLOC.SMPOOL 0x80 ;  /* 0x000000800000784c */ /* 0x000fe20000000000 */
[----:B------:R-:W-:-:S09]  /*11a0*/  ULEA UR4, UR6, UR4, 0x18 ;  /* 0x0000000406047291 */ /* 0x000fd2000f8ec0ff */
[----:B------:R0:W-:Y:S03]  /*11b0*/  @P0 STS.U8 [UR4], R4 ;  /* 0x00000004ff000988 */ /* 0x0001e60008000004 */
.L_x_5:
[C---:B------:R-:W-:Y:S01]  /*11c0*/  LOP3.LUT P2, RZ, R132.reuse, 0xff, RZ, 0xc0, !PT ;  /* 0x000000ff84ff7812 */ /* 0x040fe2000784c0ff */
[----:B------:R-:W-:Y:S01]  /*11d0*/  UMOV UR4, 0x1 ;  /* 0x0000000100047882 */ /* 0x000fe20000000000 */
[----:B--2---:R-:W-:Y:S01]  /*11e0*/  LOP3.LUT R8, R5, 0x40, RZ, 0x3c, !PT ;  /* 0x0000004005087812 */ /* 0x004fe200078e3cff */
[----:B-----5:R1:W-:Y:S01]  /*11f0*/  STS.U16 [R5+UR10+0x8000], R36 ;  /* 0x0080002405007988 */ /* 0x0203e2000800040a */
[----:B0-----:R-:W-:-:S03]  /*1200*/  LOP3.LUT R4, R132, 0xff, RZ, 0xc0, !PT ;  /* 0x000000ff84047812 */ /* 0x001fc600078ec0ff */
[----:B------:R1:W-:Y:S04]  /*1210*/  STS.U16 [R5+UR10+0x8400], R40 ;  /* 0x0084002805007988 */ /* 0x0003e8000800040a */
[----:B------:R1:W-:Y:S02]  /*1220*/  STS.U16 [R5+UR10+0x8800], R44 ;  /* 0x0088002c05007988 */ /* 0x0003e4000800040a */
[----:B------:R-:W-:Y:S01]  /*1230*/  VOTEU.ALL UP0, P2 ;  /* 0x0000000000ff7886 */ /* 0x000fe20001000000 */
[----:B------:R-:W-:Y:S01]  /*1240*/  VOTEU.ALL UP1, P2 ;  /* 0x0000000000ff7886 */ /* 0x000fe20001020000 */
[----:B------:R1:W-:Y:S03]  /*1250*/  STS.U16 [R5+UR10+0x8c00], R48 ;  /* 0x008c003005007988 */ /* 0x0003e6000800040a */
[----:B------:R-:W-:-:S04]  /*1260*/  @!UP0 UIADD3 UR4, UPT, UPT, -UR4, 0x100000, URZ ;  /* 0x0010000004048890 */ /* 0x000fc8000fffe1ff */
[----:B------:R-:W-:Y:S02]  /*1270*/  @!UP0 USHF.L.U32 UR5, UR4, 0xb, URZ ;  /* 0x0000000b04058899 */ /* 0x000fe400080006ff */
[----:B------:R-:W-:Y:S01]  /*1280*/  @!UP0 USHF.L.U32 UR4, UR4, 0x1, URZ ;  /* 0x0000000104048899 */ /* 0x000fe200080006ff */
[----:B------:R1:W-:Y:S01]  /*1290*/  STS.U16 [R5+UR10+0x9000], R51 ;  /* 0x0090003305007988 */ /* 0x0003e2000800040a */
[----:B------:R-:W-:-:S03]  /*12a0*/  UISETP.NE.U32.AND UP0, UPT, UR7, URZ, UPT ;  /* 0x000000ff0700728c */ /* 0x000fc6000bf05070 */
[----:B------:R1:W-:Y:S04]  /*12b0*/  STS.U16 [R5+UR10+0x9400], R53 ;  /* 0x0094003505007988 */ /* 0x0003e8000800040a */
        /* <DEDUP_REMOVED lines=26> */
[----:B------:R1:W-:Y:S04]  /*1460*/  STS.U16 [R5+UR10], R18 ;  /* 0x0000001205007988 */ /* 0x0003e8000800040a */
        /* <DEDUP_REMOVED lines=62> */
[----:B------:R1:W-:Y:S01]  /*1850*/  STS.U16 [R8+UR10+0x7c00], R103 ;  /* 0x007c006708007988 */ /* 0x0003e2000800040a */
[----:B------:R0:W-:Y:S06]  /*1860*/  MEMBAR.ALL.CTA ;  /* 0x0000000000007992 */ /* 0x0001ec0000008000 */
[----:B0-----:R-:W-:Y:S04]  /*1870*/  FENCE.VIEW.ASYNC.S ;  /* 0x00000000000073c6 */ /* 0x001fe80000000000 */
[----:B------:R-:W0:Y:S02]  /*1880*/  FENCE.VIEW.ASYNC.S ;  /* 0x00000000000073c6 */ /* 0x000e240000000000 */
[----:B0-----:R1:W0:Y:S02]  /*1890*/  @!UP1 SYNCS.EXCH.64 URZ, [UR10+0xc000], UR4 ;  /* 0x00c000040aff95b2 */ /* 0x0012240008000100 */
[----:B0-----:R-:W-:Y:S06]  /*18a0*/  BAR.SYNC.DEFER_BLOCKING 0x0 ;  /* 0x0000000000007b1d */ /* 0x001fec0000010000 */
[----:B-1----:R-:W-:Y:S05]  /*18b0*/  BRA.U UP0, `(.L_x_6) ;  /* 0x0000000100787547 */ /* 0x002fea000b800000 */
[----:B------:R-:W-:Y:S02]  /*18c0*/  UIADD3 UR4, UPT, UPT, UR10, 0x8000, URZ ;  /* 0x000080000a047890 */ /* 0x000fe4000fffe0ff */
[----:B------:R-:W-:Y:S02]  /*18d0*/  USHF.R.U32.HI UR5, URZ, 0x4, UR10 ;  /* 0x00000004ff057899 */ /* 0x000fe4000801160a */
[----:B------:R-:W-:Y:S02]  /*18e0*/  USHF.R.U32.HI UR4, URZ, 0x4, UR4 ;  /* 0x00000004ff047899 */ /* 0x000fe40008011604 */
[----:B------:R-:W-:Y:S02]  /*18f0*/  USGXT.U32 UR5, UR5, 0xe ;  /* 0x0000000e0505789a */ /* 0x000fe40008000000 */
[----:B------:R-:W-:Y:S02]  /*1900*/  USGXT.U32 UR8, UR4, 0xe ;  /* 0x0000000e0408789a */ /* 0x000fe40008000000 */
[----:B------:R-:W-:-:S02]  /*1910*/  UIADD3 UR22, UP1, UPT, UR5, 0x2000080, URZ ;  /* 0x0200008005167890 */ /* 0x000fc4000ff3e0ff */
[----:B------:R-:W-:Y:S01]  /*1920*/  UIADD3 UR24, UP0, UPT, UR8, 0x2, URZ ;  /* 0x0000000208187890 */ /* 0x000fe2000ff1e0ff */
[----:B------:R-:W-:Y:S01]  /*1930*/  UMOV UR4, URZ ;  /* 0x000000ff00047c82 */ /* 0x000fe20008000000 */
[----:B------:R-:W-:Y:S01]  /*1940*/  UMOV UR26, 0x0 ;  /* 0x00000000001a7882 */ /* 0x000fe20000000000 */
[----:B------:R-:W-:Y:S02]  /*1950*/  UIADD3.X UR23, UPT, UPT, UR4, 0x40004040, URZ, UP1, !UPT ;  /* 0x4000404004177890 */ /* 0x000fe40008ffe4ff */
[----:B------:R-:W-:Y:S02]  /*1960*/  UIADD3.X UR25, UPT, UPT, UR4, 0x40004040, URZ, UP0, !UPT ;  /* 0x4000404004197890 */ /* 0x000fe400087fe4ff */
[----:B------:R-:W-:Y:S02]  /*1970*/  ULOP3.LUT UR4, UR5, 0x2000000, URZ, 0xfc, !UPT ;  /* 0x0200000005047892 */ /* 0x000fe4000f8efcff */
[----:B------:R-:W-:Y:S02]  /*1980*/  UIADD3.64 UR16, UPT, UPT, UR22, 0x80, URZ ;  /* 0x0000008016107897 */ /* 0x000fe4000fffe0ff */
[----:B------:R-:W-:-:S02]  /*1990*/  UIADD3.64 UR14, UPT, UPT, UR24, 0x2, URZ ;  /* 0x00000002180e7897 */ /* 0x000fc4000fffe0ff */
[----:B------:R-:W-:Y:S02]  /*19a0*/  UIADD3.64 UR20, UPT, UPT, UR22, 0x100, URZ ;  /* 0x0000010016147897 */ /* 0x000fe4000fffe0ff */
[----:B------:R-:W-:Y:S01]  /*19b0*/  UIADD3.64 UR18, UPT, UPT, UR24, 0x4, URZ ;  /* 0x0000000418127897 */ /* 0x000fe2000fffe0ff */
[----:B------:R-:W-:Y:S01]  /*19c0*/  UMOV UR27, 0x8410010 ;  /* 0x08410010001b7882 */ /* 0x000fe20000000000 */
[----:B------:R-:W-:Y:S01]  /*19d0*/  UMOV UR9, 0x40004040 ;  /* 0x4000404000097882 */ /* 0x000fe20000000000 */
[----:B------:R-:W-:Y:S01]  /*19e0*/  UMOV UR5, 0x40004040 ;  /* 0x4000404000057882 */ /* 0x000fe20000000000 */
[----:B------:R-:W-:Y:S01]  /*19f0*/  UMOV UR28, 0x0 ;  /* 0x00000000001c7882 */ /* 0x000fe20000000000 */
[----:B------:R-:W-:Y:S01]  /*1a00*/  UMOV UR29, 0x8410010 ;  /* 0x08410010001d7882 */ /* 0x000fe20000000000 */
[----:B------:R-:W-:Y:S01]  /*1a10*/  UMOV UR30, 0x0 ;  /* 0x00000000001e7882 */ /* 0x000fe20000000000 */
[----:B------:R-:W-:Y:S01]  /*1a20*/  UMOV UR31, 0x8410010 ;  /* 0x08410010001f7882 */ /* 0x000fe20000000000 */
[----:B------:R0:W-:Y:S01]  /*1a30*/  UTCHMMA gdesc[UR8], gdesc[UR4], tmem[UR11], tmem[UR26], idesc[UR27], !UPT ;  /* 0x00ff1a04080075ea */ /* 0x0001e2000f80000b */
[----:B------:R-:W-:Y:S01]  /*1a40*/  UMOV UR32, 0x0 ;  /* 0x0000000000207882 */ /* 0x000fe20000000000 */
[----:B------:R-:W-:Y:S01]  /*1a50*/  UMOV UR33, 0x8410010 ;  /* 0x0841001000217882 */ /* 0x000fe20000000000 */
[----:B------:R0:W-:Y:S01]  /*1a60*/  UTCHMMA gdesc[UR24], gdesc[UR22], tmem[UR11], tmem[UR28], idesc[UR29], UPT ;  /* 0x00ff1c16180075ea */ /* 0x0001e2000b80000b */
[----:B------:R0:W-:Y:S01]  /*1a70*/  UTCHMMA gdesc[UR14], gdesc[UR16], tmem[UR11], tmem[UR30], idesc[UR31], UPT ;  /* 0x00ff1e100e0075ea */ /* 0x0001e2000b80000b */
[----:B------:R0:W-:Y:S01]  /*1a80*/  UTCHMMA gdesc[UR18], gdesc[UR20], tmem[UR11], tmem[UR32], idesc[UR33], UPT ;  /* 0x00ff2014120075ea */ /* 0x0001e2000b80000b */
[----:B------:R-:W-:Y:S01]  /*1a90*/  NOP ;  /* 0x0000000000007918 */ /* 0x000fe20000000000 */
.L_x_6:
[----:B------:R-:W-:Y:S01]  /*1aa0*/  ELECT P0, URZ, PT ;  /* 0x0000000000ff782f */ /* 0x000fe20003800000 */
[C---:B------:R-:W-:Y:S01]  /*1ab0*/  IMAD.SHL.U32 R135, R132.reuse, 0x10, RZ ;  /* 0x0000001084877824 */ /* 0x040fe200078e00ff */
[----:B0-----:R-:W-:Y:S01]  /*1ac0*/  UIADD3 UR4, UPT, UPT, UR10, 0xc000, URZ ;  /* 0x0000c0000a047890 */ /* 0x001fe2000fffe0ff */
[----:B------:R-:W-:Y:S01]  /*1ad0*/  LOP3.LUT R136, R132, 0x7, RZ, 0xc0, !PT ;  /* 0x0000000784887812 */ /* 0x000fe200078ec0ff */
[----:B------:R-:W-:Y:S01]  /*1ae0*/  UMOV UR5, URZ ;  /* 0x000000ff00057c82 */ /* 0x000fe20008000000 */
[----:B------:R-:W-:-:S13]  /*1af0*/  ISETP.LT.U32.AND P0, PT, R4, 0x20, P0 ;  /* 0x000000200400780c */ /* 0x000fda0000701070 */
[----:B------:R-:W-:Y:S01]  /*1b00*/  VOTEU.ANY UP0, P0 ;  /* 0x0000000000ff7886 */ /* 0x000fe20000000100 */
[----:B------:R-:W-:-:S04]  /*1b10*/  VOTEU.ANY UP1, P0 ;  /* 0x0000000000ff7886 */ /* 0x000fc80000020100 */
[----:B------:R-:W-:Y:S01]  /*1b20*/  @UP0 UMOV UR8, UR4 ;  /* 0x0000000400080c82 */ /* 0x000fe20008000000 */
[----:B------:R-:W-:Y:S01]  /*1b30*/  USHF.L.U32 UR4, UR7, 0x15, URZ ;  /* 0x0000001507047899 */ /* 0x000fe200080006ff */
[----:B------:R0:W-:Y:S01]  /*1b40*/  @UP1 UTCBAR [UR8], URZ ;  /* 0x000000ff080013e9 */ /* 0x0001e200080000ff */
[----:B------:R-:W-:Y:S01]  /*1b50*/  BAR.SYNC.DEFER_BLOCKING 0x0 ;  /* 0x0000000000007b1d */ /* 0x000fe20000010000 */
[----:B------:R-:W-:Y:S02]  /*1b60*/  USHF.L.U32 UR5, UR7, 0x5, URZ ;  /* 0x0000000507057899 */ /* 0x000fe400080006ff */
[----:B------:R-:W-:Y:S02]  /*1b70*/  ULOP3.LUT UR4, UR4, 0x600000, URZ, 0xc0, !UPT ;  /* 0x0060000004047892 */ /* 0x000fe4000f8ec0ff */
[----:B------:R-:W-:-:S04]  /*1b80*/  ULOP3.LUT UR5, UR5, 0x80, URZ, 0xc0, !UPT ;  /* 0x0000008005057892 */ /* 0x000fc8000f8ec0ff */
[----:B------:R-:W-:Y:S01]  /*1b90*/  UIADD3 UR4, UPT, UPT, UR5, UR4, UR11 ;  /* 0x0000000405047290 */ /* 0x000fe2000fffe00b */
[----:B------:R-:W1:Y:S02]  /*1ba0*/  SYNCS.PHASECHK.TRANS64.TRYWAIT P0, [UR10+0xc000], RZ ;  /* 0x00c000ffff0075a7 */ /* 0x000e64000800110a */
[----:B01----:R-:W-:Y:S09]  /*1bb0*/  @!P0 BRA `(.L_x_7) ;  /* 0x0000001400808947 */ /* 0x003ff20003800000 */
.L_x_11:
[----:B------:R-:W-:Y:S01]  /*1bc0*/  BAR.SYNC.DEFER_BLOCKING 0x0 ;  /* 0x0000000000007b1d */ /* 0x000fe20000010000 */
[----:B------:R-:W-:Y:S01]  /*1bd0*/  LOP3.LUT R135, R135, 0xff0, RZ, 0xc0, !PT ;  /* 0x00000ff087877812 */ /* 0x000fe200078ec0ff */
[----:B------:R-:W-:Y:S02]  /*1be0*/  IMAD R137, R133, 0x8, R136 ;  /* 0x0000000885897824 */ /* 0x000fe400078e0288 */
[----:B------:R-:W-:Y:S02]  /*1bf0*/  IMAD.SHL.U32 R133, R132, 0x100, RZ ;  /* 0x0000010084857824 */ /* 0x000fe400078e00ff */
[----:B------:R-:W-:Y:S01]  /*1c00*/  IMAD R163, R136, 0x1000, R135 ;  /* 0x0000100088a37824 */ /* 0x000fe200078e0287 */
[----:B------:R-:W0:Y:S01]  /*1c10*/  LDCU.64 UR24, c[0x0][0x390] ;  /* 0x00007200ff1877ac */ /* 0x000e220008000a00 */
[----:B------:R-:W1:Y:S01]  /*1c20*/  LDTM.x128 R4, tmem[UR4] ;  /* 0x00000004000479ee */ /* 0x000e6200083c0000 */
[----:B------:R-:W-:Y:S01]  /*1c30*/  IMAD.SHL.U32 R132, R132, 0x8, RZ ;  /* 0x0000000884847824 */ /* 0x000fe200078e00ff */
[----:B------:R-:W-:Y:S01]  /*1c40*/  LOP3.LUT R133, R133, 0x800, RZ, 0xc0, !PT ;  /* 0x0000080085857812 */ /* 0x000fe200078ec0ff */
[----:B------:R-:W-:Y:S01]  /*1c50*/  IMAD.SHL.U32 R135, R137, 0x10, RZ ;  /* 0x0000001089877824 */ /* 0x000fe200078e00ff */
[C---:B------:R-:W-:Y:S01]  /*1c60*/  LOP3.LUT R180, R163.reuse, 0x10, RZ, 0x3c, !PT ;  /* 0x00000010a3b47812 */ /* 0x040fe200078e3cff */
[----:B------:R-:W2:Y:S01]  /*1c70*/  LDCU.64 UR26, c[0x0][0x390] ;  /* 0x00007200ff1a77ac */ /* 0x000ea20008000a00 */
[C---:B------:R-:W-:Y:S01]  /*1c80*/  LOP3.LUT R181, R163.reuse, 0x20, RZ, 0x3c, !PT ;  /* 0x00000020a3b57812 */ /* 0x040fe200078e3cff */
[----:B------:R-:W-:Y:S01]  /*1c90*/  IMAD.SHL.U32 R2, R2, 0x4, RZ ;  /* 0x0000000402027824 */ /* 0x000fe200078e00ff */
[C---:B------:R-:W-:Y:S01]  /*1ca0*/  LOP3.LUT R182, R163.reuse, 0x30, RZ, 0x3c, !PT ;  /* 0x00000030a3b67812 */ /* 0x040fe200078e3cff */
[----:B------:R-:W3:Y:S01]  /*1cb0*/  LDCU.64 UR28, c[0x0][0x390] ;  /* 0x00007200ff1c77ac */ /* 0x000ee20008000a00 */
[----:B------:R-:W-:-:S02]  /*1cc0*/  LOP3.LUT R183, R163, 0x40, RZ, 0x3c, !PT ;  /* 0x00000040a3b77812 */ /* 0x000fc400078e3cff */
[C---:B------:R-:W-:Y:S01]  /*1cd0*/  LOP3.LUT R184, R163.reuse, 0x50, RZ, 0x3c, !PT ;  /* 0x00000050a3b87812 */ /* 0x040fe200078e3cff */
[----:B------:R-:W4:Y:S01]  /*1ce0*/  LDCU.64 UR30, c[0x0][0x390] ;  /* 0x00007200ff1e77ac */ /* 0x000f220008000a00 */
[C---:B------:R-:W-:Y:S01]  /*1cf0*/  LOP3.LUT R185, R163.reuse, 0x60, RZ, 0x3c, !PT ;  /* 0x00000060a3b97812 */ /* 0x040fe200078e3cff */
[----:B------:R-:W1:Y:S01]  /*1d00*/  @!P2 SYNCS.CCTL.IV [UR10+0xc000] ;  /* 0x00c00000ff00a9b1 */ /* 0x000e62000800000a */
[----:B------:R-:W-:Y:S01]  /*1d10*/  NOP ;  /* 0x0000000000007918 */ /* 0x000fe20000000000 */
[----:B------:R-:W-:Y:S01]  /*1d20*/  LOP3.LUT R186, R163, 0x70, RZ, 0x3c, !PT ;  /* 0x00000070a3ba7812 */ /* 0x000fe200078e3cff */
[----:B------:R-:W5:Y:S01]  /*1d30*/  LDCU.64 UR32, c[0x0][0x390] ;  /* 0x00007200ff2077ac */ /* 0x000f620008000a00 */
[----:B------:R-:W-:Y:S02]  /*1d40*/  LOP3.LUT R132, R132, 0x80, RZ, 0xc0, !PT ;  /* 0x0000008084847812 */ /* 0x000fe400078ec0ff */
[----:B------:R-:W-:Y:S01]  /*1d50*/  LOP3.LUT R135, R135, R134, RZ, 0x3c, !PT ;  /* 0x0000008687877212 */ /* 0x000fe200078e3cff */
[----:B------:R-:W0:Y:S01]  /*1d60*/  LDCU.64 UR14, c[0x0][0x390] ;  /* 0x00007200ff0e77ac */ /* 0x000e220008000a00 */
[----:B-1----:R-:W-:Y:S01]  /*1d70*/  STS.128 [R163+UR10], R4 ;  /* 0x00000004a3007988 */ /* 0x002fe20008000c0a */
[----:B------:R-:W-:Y:S01]  /*1d80*/  IADD3 R132, PT, PT, R132, UR10, R133 ;  /* 0x0000000a84847c10 */ /* 0x000fe2000fffe085 */
[----:B------:R-:W1:Y:S02]  /*1d90*/  LDCU.64 UR34, c[0x0][0x390] ;  /* 0x00007200ff2277ac */ /* 0x000e640008000a00 */
[----:B------:R-:W-:Y:S02]  /*1da0*/  STS.128 [R180+UR10], R8 ;  /* 0x00000008b4007988 */ /* 0x000fe40008000c0a */
[----:B------:R-:W-:Y:S01]  /*1db0*/  IMAD.IADD R162, R135, 0x1, R132 ;  /* 0x0000000187a27824 */ /* 0x000fe200078e0284 */
[----:B------:R-:W0:Y:S01]  /*1dc0*/  LDCU.64 UR20, c[0x0][0x390] ;  /* 0x00007200ff1477ac */ /* 0x000e220008000a00 */
[----:B------:R-:W-:Y:S01]  /*1dd0*/  STS.128 [R181+UR10], R12 ;  /* 0x0000000cb5007988 */ /* 0x000fe20008000c0a */
[----:B------:R-:W0:Y:S03]  /*1de0*/  LDCU.64 UR22, c[0x0][0x390] ;  /* 0x00007200ff1677ac */ /* 0x000e260008000a00 */
        /* <DEDUP_REMOVED lines=9> */
[----:B------:R-:W-:Y:S06]  /*1e80*/  BAR.SYNC.DEFER_BLOCKING 0x0 ;  /* 0x0000000000007b1d */ /* 0x000fec0000010000 */
[----:B------:R-:W0:Y:S04]  /*1e90*/  LDSM.16.M88.4 R4, [R162] ;  /* 0x00000000a204783b */ /* 0x000e280000000200 */
[----:B------:R-:W-:Y:S04]  /*1ea0*/  LDSM.16.M88.4 R144, [R162+0x100] ;  /* 0x00010000a290783b */ /* 0x000fe80000000200 */
[----:B------:R-:W-:Y:S04]  /*1eb0*/  LDSM.16.M88.4 R140, [R162+0x200] ;  /* 0x00020000a28c783b */ /* 0x000fe80000000200 */
[----:B------:R-:W-:Y:S04]  /*1ec0*/  LDSM.16.M88.4 R136, [R162+0x300] ;  /* 0x00030000a288783b */ /* 0x000fe80000000200 */
[----:B------:R-:W-:Y:S04]  /*1ed0*/  LDSM.16.M88.4 R132, [R162+0x400] ;  /* 0x00040000a284783b */ /* 0x000fe80000000200 */
[----:B------:R-:W-:Y:S04]  /*1ee0*/  LDSM.16.M88.4 R16, [R162+0x500] ;  /* 0x00050000a210783b */ /* 0x000fe80000000200 */
[----:B------:R-:W-:Y:S04]  /*1ef0*/  LDSM.16.M88.4 R12, [R162+0x600] ;  /* 0x00060000a20c783b */ /* 0x000fe80000000200 */
[----:B------:R-:W-:Y:S01]  /*1f00*/  LDSM.16.M88.4 R8, [R162+0x700] ;  /* 0x00070000a208783b */ /* 0x000fe20000000200 */
[----:B------:R-:W-:Y:S06]  /*1f10*/  BAR.SYNC.DEFER_BLOCKING 0x0 ;  /* 0x0000000000007b1d */ /* 0x000fec0000010000 */
[----:B------:R-:W-:Y:S04]  /*1f20*/  STS.128 [R163+UR10], R36 ;  /* 0x00000024a3007988 */ /* 0x000fe80008000c0a */
[----:B------:R-:W-:Y:S04]  /*1f30*/  STS.128 [R180+UR10], R40 ;  /* 0x00000028b4007988 */ /* 0x000fe80008000c0a */
[----:B------:R-:W-:Y:S04]  /*1f40*/  STS.128 [R181+UR10], R44 ;  /* 0x0000002cb5007988 */ /* 0x000fe80008000c0a */
[----:B------:R-:W-:Y:S04]  /*1f50*/  STS.128 [R182+UR10], R48 ;  /* 0x00000030b6007988 */ /* 0x000fe80008000c0a */
[----:B------:R-:W-:Y:S04]  /*1f60*/  STS.128 [R183+UR10], R52 ;  /* 0x00000034b7007988 */ /* 0x000fe80008000c0a */
[----:B------:R-:W-:Y:S04]  /*1f70*/  STS.128 [R184+UR10], R56 ;  /* 0x00000038b8007988 */ /* 0x000fe80008000c0a */
[----:B------:R-:W-:Y:S04]  /*1f80*/  STS.128 [R185+UR10], R60 ;  /* 0x0000003cb9007988 */ /* 0x000fe80008000c0a */
        /* <DEDUP_REMOVED lines=11> */
[----:B------:R0:W-:Y:S04]  /*2040*/  STS.128 [R163+UR10], R68 ;  /* 0x00000044a3007988 */ /* 0x0001e80008000c0a */
[----:B------:R-:W-:Y:S04]  /*2050*/  STS.128 [R180+UR10], R72 ;  /* 0x00000048b4007988 */ /* 0x000fe80008000c0a */
[----:B------:R-:W-:Y:S04]  /*2060*/  STS.128 [R181+UR10], R76 ;  /* 0x0000004cb5007988 */ /* 0x000fe80008000c0a */
[----:B------:R-:W-:Y:S04]  /*2070*/  STS.128 [R182+UR10], R80 ;  /* 0x00000050b6007988 */ /* 0x000fe80008000c0a */
[----:B------:R-:W-:Y:S01]  /*2080*/  STS.128 [R183+UR10], R84 ;  /* 0x00000054b7007988 */ /* 0x000fe20008000c0a */
[----:B0-----:R-:W-:-:S02]  /*2090*/  IMAD.SHL.U32 R68, R153, 0x100, RZ ;  /* 0x0000010099447824 */ /* 0x001fc400078e00ff */
[----:B------:R-:W-:Y:S01]  /*20a0*/  IMAD.SHL.U32 R69, R155, 0x100, RZ ;  /* 0x000001009b457824 */ /* 0x000fe200078e00ff */
[----:B------:R0:W-:Y:S01]  /*20b0*/  STS.128 [R184+UR10], R88 ;  /* 0x00000058b8007988 */ /* 0x0001e20008000c0a */
[----:B------:R-:W-:-:S03]  /*20c0*/  IMAD.SHL.U32 R70, R157, 0x100, RZ ;  /* 0x000001009d467824 */ /* 0x000fc600078e00ff */
[----:B------:R3:W-:Y:S04]  /*20d0*/  STS.128 [R185+UR10], R92 ;  /* 0x0000005cb9007988 */ /* 0x0007e80008000c0a */
[----:B------:R5:W-:Y:S01]  /*20e0*/  STS.128 [R186+UR10], R96 ;  /* 0x00000060ba007988 */ /* 0x000be20008000c0a */
[----:B------:R-:W-:Y:S01]  /*20f0*/  BAR.SYNC.DEFER_BLOCKING 0x0 ;  /* 0x0000000000007b1d */ /* 0x000fe20000010000 */
[----:B0-----:R-:W-:Y:S02]  /*2100*/  LEA R88, P0, R153, UR24, 0xa ;  /* 0x0000001899587c11 */ /* 0x001fe4000f8050ff */
[----:B--2---:R-:W-:Y:S02]  /*2110*/  LEA R90, P2, R155, UR26, 0xa ;  /* 0x0000001a9b5a7c11 */ /* 0x004fe4000f8450ff */
[----:B------:R-:W-:Y:S01]  /*2120*/  LEA.HI.X R77, R68, UR25, RZ, 0x2, P0 ;  /* 0x00000019444d7c11 */ /* 0x000fe200080f14ff */
[----:B------:R-:W-:Y:S01]  /*2130*/  IMAD.SHL.U32 R68, R159, 0x100, RZ ;  /* 0x000001009f447824 */ /* 0x000fe200078e00ff */
[----:B------:R-:W-:Y:S01]  /*2140*/  LEA.HI.X R74, R69, UR27, RZ, 0x2, P2 ;  /* 0x0000001b454a7c11 */ /* 0x000fe200090f14ff */
[----:B------:R-:W-:Y:S01]  /*2150*/  IMAD.SHL.U32 R69, R161, 0x100, RZ ;  /* 0x00000100a1457824 */ /* 0x000fe200078e00ff */
[----:B---3--:R-:W-:Y:S01]  /*2160*/  LEA R92, P3, R157, UR28, 0xa ;  /* 0x0000001c9d5c7c11 */ /* 0x008fe2000f8650ff */
[----:B------:R-:W0:Y:S01]  /*2170*/  LDCU.64 UR24, c[0x0][0x390] ;  /* 0x00007200ff1877ac */ /* 0x000e220008000a00 */
[----:B----4-:R-:W-:-:S02]  /*2180*/  LEA R94, P0, R159, UR30, 0xa ;  /* 0x0000001e9f5e7c11 */ /* 0x010fc4000f8050ff */
[----:B-----5:R-:W-:Y:S01]  /*2190*/  LEA R96, P2, R161, UR32, 0xa ;  /* 0x00000020a1607c11 */ /* 0x020fe2000f8450ff */
[----:B------:R-:W2:Y:S01]  /*21a0*/  LDCU.64 UR26, c[0x0][0x390] ;  /* 0x00007200ff1a77ac */ /* 0x000ea20008000a00 */
[----:B------:R-:W-:Y:S02]  /*21b0*/  LEA.HI.X R76, R70, UR29, RZ, 0x2, P3 ;  /* 0x0000001d464c7c11 */ /* 0x000fe400098f14ff */
[----:B------:R-:W-:Y:S02]  /*21c0*/  LEA.HI.X R75, R68, UR31, RZ, 0x2, P0 ;  /* 0x0000001f444b7c11 */ /* 0x000fe400080f14ff */
[C---:B------:R-:W-:Y:S01]  /*21d0*/  LEA R78, P3, R152.reuse, UR14, 0x2 ;  /* 0x0000000e984e7c11 */ /* 0x040fe2000f8610ff */
[----:B------:R-:W3:Y:S03]  /*21e0*/  LDSM.16.M88.4 R176, [R162] ;  /* 0x00000000a2b0783b */ /* 0x000ee60000000200 */
[----:B------:R-:W-:Y:S01]  /*21f0*/  LEA.HI.X R152, R152, UR15, RZ, 0x2, P3 ;  /* 0x0000000f98987c11 */ /* 0x000fe200098f14ff */
[----:B------:R-:W-:Y:S01]  /*2200*/  LDSM.16.M88.4 R64, [R162+0x100] ;  /* 0x00010000a240783b */ /* 0x000fe20000000200 */
[----:B------:R-:W-:-:S03]  /*2210*/  LEA R84, P3, R158, UR20, 0x2 ;  /* 0x000000149e547c11 */ /* 0x000fc6000f8610ff */
[----:B------:R-:W-:Y:S01]  /*2220*/  LDSM.16.M88.4 R60, [R162+0x200] ;  /* 0x00020000a23c783b */ /* 0x000fe20000000200 */
[----:B------:R-:W-:-:S03]  /*2230*/  LEA.HI.X R158, R158, UR21, RZ, 0x2, P3 ;  /* 0x000000159e9e7c11 */ /* 0x000fc600098f14ff */
        /* <DEDUP_REMOVED lines=11> */
[----:B----4-:R-:W-:Y:S01]  /*22f0*/  IMAD.SHL.U32 R101, R0, 0x4, RZ ;  /* 0x0000000400657824 */ /* 0x010fe200078e00ff */
[----:B------:R-:W-:-:S02]  /*2300*/  LEA.HI.X R0, R69, UR33, RZ, 0x2, P2 ;  /* 0x0000002145007c11 */ /* 0x000fc400090f14ff */
[----:B------:R-:W-:Y:S01]  /*2310*/  STS.128 [R184+UR10], R120 ;  /* 0x00000078b8007988 */ /* 0x000fe20008000c0a */
[----:B------:R-:W-:Y:S02]  /*2320*/  LEA R102, P0, R148, UR4, 0x2 ;  /* 0x0000000494667c11 */ /* 0x000fe4000f8010ff */
[C---:B-1----:R-:W-:Y:S01]  /*2330*/  IADD3 R72, P4, P5, R101.reuse, UR34, R2 ;  /* 0x0000002265487c10 */ /* 0x042fe2000fd9e002 */
[----:B------:R-:W-:Y:S01]  /*2340*/  STS.128 [R185+UR10], R124 ;  /* 0x0000007cb9007988 */ /* 0x000fe20008000c0a */
[C---:B------:R-:W-:Y:S02]  /*2350*/  IADD3 R88, P3, PT, R101.reuse, R88, RZ ;  /* 0x0000005865587210 */ /* 0x040fe40007f7e0ff */
[----:B------:R-:W-:Y:S01]  /*2360*/  IADD3.X R73, PT, PT, RZ, UR35, RZ, P4, P5 ;  /* 0x00000023ff497c10 */ /* 0x000fe2000a7ea4ff */
[----:B------:R-:W-:Y:S01]  /*2370*/  STS.128 [R186+UR10], R128 ;  /* 0x00000080ba007988 */ /* 0x000fe20008000c0a */
[----:B------:R-:W-:Y:S01]  /*2380*/  BAR.SYNC.DEFER_BLOCKING 0x0 ;  /* 0x0000000000007b1d */ /* 0x000fe20000010000 */
[----:B------:R-:W-:Y:S01]  /*2390*/  LEA R86, P4, R160, UR22, 0x2 ;  /* 0x00000016a0567c11 */ /* 0x000fe2000f8810ff */
[----:B------:R-:W-:Y:S01]  /*23a0*/  IMAD.X R89, RZ, RZ, R77, P3 ;  /* 0x000000ffff597224 */ /* 0x000fe200018e064d */
[----:B------:R-:W-:-:S02]  /*23b0*/  IADD3 R90, P6, PT, R101, R90, RZ ;  /* 0x0000005a655a7210 */ /* 0x000fc40007fde0ff */
[----:B------:R-:W-:Y:S02]  /*23c0*/  LEA.HI.X R160, R160, UR23, RZ, 0x2, P4 ;  /* 0x00000017a0a07c11 */ /* 0x000fe4000a0f14ff */
[----:B------:R-:W-:Y:S01]  /*23d0*/  LEA R100, P2, R150, UR8, 0x2 ;  /* 0x0000000896647c11 */ /* 0x000fe2000f8410ff */
[----:B------:R-:W-:Y:S01]  /*23e0*/  IMAD.X R91, RZ, RZ, R74, P6 ;  /* 0x000000ffff5b7224 */ /* 0x000fe200030e064a */
[C---:B------:R-:W-:Y:S02]  /*23f0*/  IADD3 R92, P4, PT, R101.reuse, R92, RZ ;  /* 0x0000005c655c7210 */ /* 0x040fe40007f9e0ff */
[C---:B------:R-:W-:Y:S02]  /*2400*/  IADD3 R94, P5, PT, R101.reuse, R94, RZ ;  /* 0x0000005e655e7210 */ /* 0x040fe40007fbe0ff */
[----:B------:R-:W-:Y:S01]  /*2410*/  LEA.HI.X R148, R148, UR5, RZ, 0x2, P0 ;  /* 0x0000000594947c11 */ /* 0x000fe200080f14ff */
[----:B------:R-:W-:Y:S01]  /*2420*/  IMAD.X R93, RZ, RZ, R76, P4 ;  /* 0x000000ffff5d7224 */ /* 0x000fe200020e064c */
[----:B------:R-:W-:Y:S01]  /*2430*/  IADD3 R74, P3, PT, R101, R102, RZ ;  /* 0x00000066654a7210 */ /* 0x000fe20007f7e0ff */
[----:B------:R-:W-:Y:S01]  /*2440*/  IMAD.X R95, RZ, RZ, R75, P5 ;  /* 0x000000ffff5f7224 */ /* 0x000fe200028e064b */
[----:B------:R-:W-:Y:S01]  /*2450*/  LEA.HI.X R150, R150, UR9, RZ, 0x2, P2 ;  /* 0x0000000996967c11 */ /* 0x000fe200090f14ff */
[----:B------:R-:W1:Y:S01]  /*2460*/  LDCU.64 UR4, c[0x0][0x390] ;  /* 0x00007200ff0477ac */ /* 0x000e620008000a00 */
[----:B------:R-:W-:Y:S01]  /*2470*/  LEA R80, P0, R154, UR16, 0x2 ;  /* 0x000000109a507c11 */ /* 0x000fe2000f8010ff */
[----:B------:R-:W-:Y:S01]  /*2480*/  IMAD.X R75, RZ, RZ, R148, P3 ;  /* 0x000000ffff4b7224 */ /* 0x000fe200018e0694 */
[----:B------:R-:W-:-:S02]  /*2490*/  LEA R82, P2, R156, UR18, 0x2 ;  /* 0x000000129c527c11 */ /* 0x000fc4000f8410ff */
[C---:B------:R-:W-:Y:S01]  /*24a0*/  IADD3 R76, P6, PT, R101.reuse, R100, RZ ;  /* 0x00000064654c7210 */ /* 0x040fe20007fde0ff */
[----:B------:R-:W4:Y:S01]  /*24b0*/  LDSM.16.M88.4 R68, [R162] ;  /* 0x00000000a244783b */ /* 0x000f220000000200 */
[C---:B------:R-:W-:Y:S02]  /*24c0*/  IADD3 R78, P4, PT, R101.reuse, R78, RZ ;  /* 0x0000004e654e7210 */ /* 0x040fe40007f9e0ff */
[----:B------:R-:W-:Y:S01]  /*24d0*/  LEA.HI.X R154, R154, UR17, RZ, 0x2, P0 ;  /* 0x000000119a9a7c11 */ /* 0x000fe200080f14ff */
[----:B------:R-:W5:Y:S01]  /*24e0*/  LDSM.16.M88.4 R104, [R162+0x100] ;  /* 0x00010000a268783b */ /* 0x000f620000000200 */
[C---:B------:R-:W-:Y:S01]  /*24f0*/  IADD3 R80, P5, PT, R101.reuse, R80, RZ ;  /* 0x0000005065507210 */ /* 0x040fe20007fbe0ff */
[----:B------:R-:W-:Y:S01]  /*2500*/  IMAD.X R77, RZ, RZ, R150, P6 ;  /* 0x000000ffff4d7224 */ /* 0x000fe200030e0696 */
[----:B------:R-:W-:Y:S01]  /*2510*/  LEA.HI.X R156, R156, UR19, RZ, 0x2, P2 ;  /* 0x000000139c9c7c11 */ /* 0x000fe200090f14ff */
[----:B------:R-:W5:Y:S01]  /*2520*/  LDSM.16.M88.4 R108, [R162+0x200] ;  /* 0x00020000a26c783b */ /* 0x000f620000000200 */
[C---:B------:R-:W-:Y:S01]  /*2530*/  IADD3 R82, P3, PT, R101.reuse, R82, RZ ;  /* 0x0000005265527210 */ /* 0x040fe20007f7e0ff */
[----:B------:R-:W-:Y:S01]  /*2540*/  IMAD.X R79, RZ, RZ, R152, P4 ;  /* 0x000000ffff4f7224 */ /* 0x000fe200020e0698 */
[C---:B------:R-:W-:Y:S01]  /*2550*/  IADD3 R84, P4, PT, R101.reuse, R84, RZ ;  /* 0x0000005465547210 */ /* 0x040fe20007f9e0ff */
[----:B------:R-:W-:Y:S01]  /*2560*/  IMAD.X R81, RZ, RZ, R154, P5 ;  /* 0x000000ffff517224 */ /* 0x000fe200028e069a */
[----:B------:R-:W-:Y:S01]  /*2570*/  STG.E desc[UR12][R72.64], R4 ;  /* 0x0000000448007986 */ /* 0x000fe2000c10190c */
[----:B------:R-:W-:Y:S01]  /*2580*/  IMAD.X R83, RZ, RZ, R156, P3 ;  /* 0x000000ffff537224 */ /* 0x000fe200018e069c */
[----:B------:R-:W-:Y:S01]  /*2590*/  IADD3 R86, P5, PT, R101, R86, RZ ;  /* 0x0000005665567210 */ /* 0x000fe20007fbe0ff */
[----:B------:R-:W-:Y:S01]  /*25a0*/  IMAD.X R85, RZ, RZ, R158, P4 ;  /* 0x000000ffff557224 */ /* 0x000fe200020e069e */
[----:B------:R-:W-:Y:S01]  /*25b0*/  STG.E desc[UR12][R72.64+0x80], R172 ;  /* 0x000080ac48007986 */ /* 0x000fe2000c10190c */
[C---:B0-----:R-:W-:Y:S01]  /*25c0*/  LEA R2, P0, R3.reuse, UR24, 0xa ;  /* 0x0000001803027c11 */ /* 0x041fe2000f8050ff */
[----:B------:R-:W-:Y:S01]  /*25d0*/  IMAD.SHL.U32 R3, R3, 0x100, RZ ;  /* 0x0000010003037824 */ /* 0x000fe200078e00ff */
[----:B--2---:R-:W-:Y:S01]  /*25e0*/  LEA R98, P2, R149, UR26, 0xa ;  /* 0x0000001a95627c11 */ /* 0x004fe2000f8450ff */
[----:B---3--:R-:W-:Y:S01]  /*25f0*/  STG.E desc[UR12][R72.64+0x100], R176 ;  /* 0x000100b048007986 */ /* 0x008fe2000c10190c */
[----:B------:R-:W-:Y:S01]  /*2600*/  IMAD.X R87, RZ, RZ, R160, P5 ;  /* 0x000000ffff577224 */ /* 0x000fe200028e06a0 */
[----:B-1----:R-:W-:Y:S01]  /*2610*/  LEA R100, P3, R151, UR4, 0xa ;  /* 0x0000000497647c11 */ /* 0x002fe2000f8650ff */
[----:B------:R-:W-:Y:S01]  /*2620*/  IMAD.SHL.U32 R149, R149, 0x100, RZ ;  /* 0x0000010095957824 */ /* 0x000fe200078e00ff */
[----:B------:R-:W-:Y:S01]  /*2630*/  STG.E desc[UR12][R72.64+0x200], R5 ;  /* 0x0002000548007986 */ /* 0x000fe2000c10190c */
[----:B------:R-:W-:Y:S01]  /*2640*/  IADD3 R96, P4, PT, R101, R96, RZ ;  /* 0x0000006065607210 */ /* 0x000fe20007f9e0ff */
[----:B------:R-:W-:Y:S01]  /*2650*/  IMAD.SHL.U32 R151, R151, 0x100, RZ ;  /* 0x0000010097977824 */ /* 0x000fe200078e00ff */
[----:B------:R-:W-:Y:S01]  /*2660*/  IADD3 R2, P6, PT, R101, R2, RZ ;  /* 0x0000000265027210 */ /* 0x000fe20007fde0ff */
[----:B------:R-:W-:Y:S01]  /*2670*/  STG.E desc[UR12][R72.64+0x280], R173 ;  /* 0x000280ad48007986 */ /* 0x000fe2000c10190c */
[----:B------:R-:W-:Y:S01]  /*2680*/  LEA.HI.X R3, R3, UR25, RZ, 0x2, P0 ;  /* 0x0000001903037c11 */ /* 0x000fe200080f14ff */
[----:B------:R-:W-:Y:S01]  /*2690*/  IMAD.X R97, RZ, RZ, R0, P4 ;  /* 0x000000ffff617224 */ /* 0x000fe200020e0600 */
[----:B------:R-:W-:Y:S01]  /*26a0*/  IADD3 R98, P5, PT, R101, R98, RZ ;  /* 0x0000006265627210 */ /* 0x000fe20007fbe0ff */
[----:B------:R-:W-:Y:S01]  /*26b0*/  STG.E desc[UR12][R72.64+0x300], R177 ;  /* 0x000300b148007986 */ /* 0x000fe2000c10190c */
[----:B------:R-:W-:Y:S01]  /*26c0*/  LEA.HI.X R149, R149, UR27, RZ, 0x2, P2 ;  /* 0x0000001b95957c11 */ /* 0x000fe200090f14ff */
[----:B------:R-:W-:Y:S01]  /*26d0*/  IMAD.X R3, RZ, RZ, R3, P6 ;  /* 0x000000ffff037224 */ /* 0x000fe200030e0603 */
[----:B------:R-:W-:Y:S01]  /*26e0*/  IADD3 R100, P4, PT, R101, R100, RZ ;  /* 0x0000006465647210 */ /* 0x000fe20007f9e0ff */
[----:B------:R-:W0:Y:S01]  /*26f0*/  LDSM.16.M88.4 R112, [R162+0x300] ;  /* 0x00030000a270783b */ /* 0x000e220000000200 */
[----:B------:R-:W-:Y:S01]  /*2700*/  LEA.HI.X R151, R151, UR5, RZ, 0x2, P3 ;  /* 0x0000000597977c11 */ /* 0x000fe200098f14ff */
[----:B------:R-:W-:-:S02]  /*2710*/  IMAD.X R99, RZ, RZ, R149, P5 ;  /* 0x000000ffff637224 */ /* 0x000fc400028e0695 */
[----:B----4-:R-:W-:Y:S02]  /*2720*/  STG.E desc[UR12][R72.64+0x180], R68 ;  /* 0x0001804448007986 */ /* 0x010fe4000c10190c */
[----:B------:R-:W-:Y:S02]  /*2730*/  IMAD.X R101, RZ, RZ, R151, P4 ;  /* 0x000000ffff657224 */ /* 0x000fe400020e0697 */
[----:B------:R-:W-:Y:S04]  /*2740*/  STG.E desc[UR12][R72.64+0x380], R69 ;  /* 0x0003804548007986 */ /* 0x000fe8000c10190c */
        /* <DEDUP_REMOVED lines=14> */
[----:B-----5:R-:W-:Y:S04]  /*2830*/  STG.E desc[UR12][R76.64+0x180], R104 ;  /* 0x000180684c007986 */ /* 0x020fe8000c10190c */
[----:B------:R-:W-:Y:S04]  /*2840*/  STG.E desc[UR12][R76.64+0x380], R105 ;  /* 0x000380694c007986 */ /* 0x000fe8000c10190c */
[----:B------:R-:W1:Y:S04]  /*2850*/  LDSM.16.M88.4 R4, [R162+0x400] ;  /* 0x00040000a204783b */ /* 0x000e680000000200 */
        /* <DEDUP_REMOVED lines=16> */
[----:B------:R-:W2:Y:S04]  /*2960*/  LDSM.16.M88.4 R64, [R162+0x500] ;  /* 0x00050000a240783b */ /* 0x000ea80000000200 */
[----:B------:R-:W-:Y:S04]  /*2970*/  STG.E desc[UR12][R82.64+0x100], R62 ;  /* 0x0001003e52007986 */ /* 0x000fe8000c10190c */
[----:B------:R-:W-:Y:S04]  /*2980*/  STG.E desc[UR12][R82.64+0x300], R63 ;  /* 0x0003003f52007986 */ /* 0x000fe8000c10190c */
[----:B------:R-:W3:Y:S04]  /*2990*/  LDSM.16.M88.4 R60, [R162+0x600] ;  /* 0x00060000a23c783b */ /* 0x000ee80000000200 */
[----:B------:R-:W4:Y:S04]  /*29a0*/  LDSM.16.M88.4 R160, [R162+0x700] ;  /* 0x00070000a2a0783b */ /* 0x000f280000000200 */
[----:B------:R0:W-:Y:S04]  /*29b0*/  STG.E desc[UR12][R82.64], R142 ;  /* 0x0000008e52007986 */ /* 0x0001e8000c10190c */
        /* <DEDUP_REMOVED lines=11> */
[----:B0-----:R0:W-:Y:S04]  /*2a70*/  STG.E desc[UR12][R84.64+0x180], R112 ;  /* 0x0001807054007986 */ /* 0x0011e8000c10190c */
        /* <DEDUP_REMOVED lines=15> */
[----:B-1----:R0:W-:Y:S04]  /*2b70*/  STG.E desc[UR12][R88.64+0x180], R4 ;  /* 0x0001800458007986 */ /* 0x0021e8000c10190c */
        /* <DEDUP_REMOVED lines=15> */
[----:B--2---:R0:W-:Y:S04]  /*2c70*/  STG.E desc[UR12][R92.64+0x180], R64 ;  /* 0x000180405c007986 */ /* 0x0041e8000c10190c */
        /* <DEDUP_REMOVED lines=15> */
[----:B---3--:R0:W-:Y:S04]  /*2d70*/  STG.E desc[UR12][R96.64+0x180], R60 ;  /* 0x0001803c60007986 */ /* 0x0081e8000c10190c */
        /* <DEDUP_REMOVED lines=15> */
[----:B----4-:R0:W-:Y:S04]  /*2e70*/  STG.E desc[UR12][R98.64+0x180], R160 ;  /* 0x000180a062007986 */ /* 0x0101e8000c10190c */
        /* <DEDUP_REMOVED lines=8> */
[----:B------:R0:W-:Y:S01]  /*2f00*/  STG.E desc[UR12][R100.64+0x380], R163 ;  /* 0x000380a364007986 */ /* 0x0001e2000c10190c */
[----:B------:R-:W-:Y:S06]  /*2f10*/  BAR.SYNC.DEFER_BLOCKING 0x0 ;  /* 0x0000000000007b1d */ /* 0x000fec0000010000 */
[----:B------:R-:W-:Y:S05]  /*2f20*/  @P1 BRA `(.L_x_8) ;  /* 0x00000000009c1947 */ /* 0x000fea0003800000 */
[----:B------:R-:W-:Y:S01]  /*2f30*/  NOP ;  /* 0x0000000000007918 */ /* 0x000fe20000000000 */
[----:B------:R-:W-:Y:S01]  /*2f40*/  UMOV UR4, 0x50 ;  /* 0x0000005000047882 */ /* 0x000fe20000000000 */
[----:B------:R-:W-:Y:S01]  /*2f50*/  IMAD.U32 R0, RZ, RZ, UR11 ;  /* 0x0000000bff007e24 */ /* 0x000fe2000f8e00ff */
[----:B------:R-:W-:Y:S01]  /*2f60*/  ULEA UR6, UR6, UR4, 0x18 ;  /* 0x0000000406067291 */ /* 0x000fe2000f8ec0ff */
[----:B0-----:R-:W-:Y:S02]  /*2f70*/  IMAD.MOV.U32 R3, RZ, RZ, 0xff ;  /* 0x000000ffff037424 */ /* 0x001fe400078e00ff */
[----:B------:R-:W-:Y:S01]  /*2f80*/  IMAD.MOV.U32 R7, RZ, RZ, 0x1 ;  /* 0x00000001ff077424 */ /* 0x000fe200078e00ff */
[----:B------:R-:W-:-:S04]  /*2f90*/  LOP3.LUT R0, R0, 0xffff, RZ, 0xc0, !PT ;  /* 0x0000ffff00007812 */ /* 0x000fc800078ec0ff */
[----:B------:R-:W-:Y:S01]  /*2fa0*/  SHF.R.U32.HI R0, RZ, 0x5, R0 ;  /* 0x00000005ff007819 */ /* 0x000fe20000011600 */
[----:B------:R-:W0:Y:S04]  /*2fb0*/  LDS R5, [UR6] ;  /* 0x00000006ff057984 */ /* 0x000e280008000800 */
[----:B------:R-:W-:Y:S01]  /*2fc0*/  VIADD R2, R0, 0x10 ;  /* 0x0000001000027836 */ /* 0x000fe20000000000 */
[----:B------:R-:W-:-:S04]  /*2fd0*/  SHF.L.U32 R0, R3, R0, RZ ;  /* 0x0000000003007219 */ /* 0x000fc800000006ff */
[----:B------:R-:W-:-:S04]  /*2fe0*/  SHF.L.U32 R3, R7, R2, RZ ;  /* 0x0000000207037219 */ /* 0x000fc800000006ff */
[----:B------:R-:W-:-:S04]  /*2ff0*/  LOP3.LUT R0, R3, R0, RZ, 0xfc, !PT ;  /* 0x0000000003007212 */ /* 0x000fc800078efcff */
[C---:B------:R-:W-:Y:S02]  /*3000*/  LOP3.LUT R2, R0.reuse, 0xffff, RZ, 0xc0, !PT ;  /* 0x0000ffff00027812 */ /* 0x040fe400078ec0ff */
[----:B0-----:R-:W-:-:S04]  /*3010*/  LOP3.LUT R3, R0, 0xffff, R5, 0x80, !PT ;  /* 0x0000ffff00037812 */ /* 0x001fc800078e8005 */
[----:B------:R-:W-:-:S13]  /*3020*/  ISETP.NE.AND P0, PT, R3, R2, PT ;  /* 0x000000020300720c */ /* 0x000fda0003f05270 */
[----:B------:R-:W-:Y:S05]  /*3030*/  @P0 BRA `(.L_x_9) ;  /* 0x0000000000500947 */ /* 0x000fea0003800000 */
[----:B------:R-:W-:Y:S02]  /*3040*/  SHF.R.U32.HI R5, RZ, 0x10, R5 ;  /* 0x00000010ff057819 */ /* 0x000fe40000011605 */
[----:B------:R-:W-:-:S04]  /*3050*/  SHF.R.U32.HI R2, RZ, 0x10, R0 ;  /* 0x00000010ff027819 */ /* 0x000fc80000011600 */
[----:B------:R-:W-:-:S04]  /*3060*/  LOP3.LUT R5, R5, R2, RZ, 0xc0, !PT ;  /* 0x0000000205057212 */ /* 0x000fc800078ec0ff */
[----:B------:R-:W-:-:S13]  /*3070*/  ISETP.NE.AND P0, PT, R5, R2, PT ;  /* 0x000000020500720c */ /* 0x000fda0003f05270 */
[----:B------:R-:W-:Y:S05]  /*3080*/  @P0 BRA `(.L_x_10) ;  /* 0x0000000000300947 */ /* 0x000fea0003800000 */
[----:B------:R-:W-:Y:S01]  /*3090*/  R2UR UR4, R0 ;  /* 0x00000000000472ca */ /* 0x000fe200000e0000 */
[----:B------:R-:W-:Y:S01]  /*30a0*/  VOTEU.ANY UR5, UPT, PT ;  /* 0x0000000000057886 */ /* 0x000fe200038e0100 */
[----:B------:R-:W0:Y:S01]  /*30b0*/  S2R R0, SR_LANEID ;  /* 0x0000000000007919 */ /* 0x000e220000000000 */
[----:B------:R-:W-:-:S10]  /*30c0*/  UFLO.U32 UR5, UR5 ;  /* 0x00000005000572bd */ /* 0x000fd400080e0000 */
[----:B------:R-:W-:-:S06]  /*30d0*/  ULOP3.LUT UR4, URZ, UR4, URZ, 0x33, !UPT ;  /* 0x00000004ff047292 */ /* 0x000fcc000f8e33ff */
[----:B------:R-:W-:-:S04]  /*30e0*/  IMAD.U32 R2, RZ, RZ, UR4 ;  /* 0x00000004ff027e24 */ /* 0x000fc8000f8e00ff */
[----:B------:R-:W1:Y:S02]  /*30f0*/  REDUX UR7, R2 ;  /* 0x00000000020773c4 */ /* 0x000e640000000000 */
[----:B------:R2:W-:Y:S01]  /*3100*/  UTCATOMSWS.AND URZ, UR4 ;  /* 0x0000000400ff79e3 */ /* 0x0005e20008000000 */
[----:B0-----:R-:W-:Y:S01]  /*3110*/  ISETP.EQ.U32.AND P0, PT, R0, UR5, PT ;  /* 0x0000000500007c0c */ /* 0x001fe2000bf02070 */
[----:B-1----:R-:W-:-:S12]  /*3120*/  IMAD.U32 R0, RZ, RZ, UR7 ;  /* 0x00000007ff007e24 */ /* 0x002fd8000f8e00ff */
[----:B------:R2:W-:Y:S01]  /*3130*/  @P0 ATOMS.AND RZ, [UR6], R0 ;  /* 0x00000000ffff098c */ /* 0x0005e2000a800006 */
[----:B------:R-:W-:Y:S05]  /*3140*/  BRA `(.L_x_8) ;  /* 0x0000000000147947 */ /* 0x000fea0003800000 */
.L_x_10:
[----:B------:R-:W-:-:S07]  /*3150*/  MOV R2, 0x3170 ;  /* 0x0000317000027802 */ /* 0x000fce0000000f00 */
[----:B------:R-:W-:Y:S05]  /*3160*/  CALL.REL.NOINC `($__internal_0_$__cuda_sm10x_tcgen05_guardrail_trap_col_being_dealloced_not_returned_by_alloc) ;  /* 0x0000000000207944 */ /* 0x000fea0003c00000 */
[----:B------:R-:W-:Y:S05]  /*3170*/  BRA `(.L_x_8) ;  /* 0x0000000000087947 */ /* 0x000fea0003800000 */
.L_x_9:
[----:B------:R-:W-:-:S07]  /*3180*/  MOV R2, 0x31a0 ;  /* 0x000031a000027802 */ /* 0x000fce0000000f00 */
[----:B------:R-:W-:Y:S05]  /*3190*/  CALL.REL.NOINC `($__internal_2_$__cuda_sm10x_tcgen05_guardrail_trap_unallocated_columns_being_dealloced) ;  /* 0x00000000002c7944 */ /* 0x000fea0003c00000 */
.L_x_8:
[----:B------:R-:W-:Y:S01]  /*31a0*/  NOP ;  /* 0x0000000000007918 */ /* 0x000fe20000000000 */
[----:B--2---:R-:W-:Y:S05]  /*31b0*/  EXIT ;  /* 0x000000000000794d */ /* 0x004fea0003800000 */
.L_x_7:
[----:B------:R-:W0:Y:S02]  /*31c0*/  SYNCS.PHASECHK.TRANS64.TRYWAIT P0, [UR10+0xc000], RZ ;  /* 0x00c000ffff0075a7 */ /* 0x000e24000800110a */
[----:B0-----:R-:W-:Y:S05]  /*31d0*/  @!P0 BRA `(.L_x_7) ;  /* 0xfffffffc00f88947 */ /* 0x001fea000383ffff */
[----:B------:R-:W-:Y:S05]  /*31e0*/  BRA `(.L_x_11) ;  /* 0xffffffe800747947 */ /* 0x000fea000383ffff */
        .weak           $__internal_0_$__cuda_sm10x_tcgen05_guardrail_trap_col_being_dealloced_not_returned_by_alloc
        .type           $__internal_0_$__cuda_sm10x_tcgen05_guardrail_trap_col_being_dealloced_not_returned_by_alloc,@function
        .size           $__internal_0_$__cuda_sm10x_tcgen05_guardrail_trap_col_being_dealloced_not_returned_by_alloc,($__internal_1_$__cuda_sm10x_tcgen05_guardrail_trap_phase_invalid_during_alloc - $__internal_0_$__cuda_sm10x_tcgen05_guardrail_trap_col_being_dealloced_not_returned_by_alloc)
$__internal_0_$__cuda_sm10x_tcgen05_guardrail_trap_col_being_dealloced_not_returned_by_alloc:
[----:B------:R-:W-:Y:S05]  /*31f0*/  BPT.TRAP 0x1 ;  /* 0x000000040000795c */ /* 0x000fea0000300000 */
[----:B------:R-:W-:-:S04]  /*3200*/  IMAD.MOV.U32 R3, RZ, RZ, 0x0 ;  /* 0x00000000ff037424 */ /* 0x000fc800078e00ff */
[----:B------:R-:W-:Y:S05]  /*3210*/  RET.REL.NODEC R2 `(gluon_mma) ;  /* 0xffffffcc02787950 */ /* 0x000fea0003c3ffff */
        .weak           $__internal_1_$__cuda_sm10x_tcgen05_guardrail_trap_phase_invalid_during_alloc
        .type           $__internal_1_$__cuda_sm10x_tcgen05_guardrail_trap_phase_invalid_during_alloc,@function
        .size           $__internal_1_$__cuda_sm10x_tcgen05_guardrail_trap_phase_invalid_during_alloc,($__internal_2_$__cuda_sm10x_tcgen05_guardrail_trap_unallocated_columns_being_dealloced - $__internal_1_$__cuda_sm10x_tcgen05_guardrail_trap_phase_invalid_during_alloc)
$__internal_1_$__cuda_sm10x_tcgen05_guardrail_trap_phase_invalid_during_alloc:
[----:B------:R-:W-:Y:S05]  /*3220*/  BPT.TRAP 0x1 ;  /* 0x000000040000795c */ /* 0x000fea0000300000 */
[----:B------:R-:W-:-:S04]  /*3230*/  IMAD.MOV.U32 R3, RZ, RZ, 0x0 ;  /* 0x00000000ff037424 */ /* 0x000fc800078e00ff */
[----:B------:R-:W-:Y:S05]  /*3240*/  RET.REL.NODEC R2 `(gluon_mma) ;  /* 0xffffffcc026c7950 */ /* 0x000fea0003c3ffff */
        .weak           $__internal_2_$__cuda_sm10x_tcgen05_guardrail_trap_unallocated_columns_being_dealloced
        .type           $__internal_2_$__cuda_sm10x_tcgen05_guardrail_trap_unallocated_columns_being_dealloced,@function
        .size           $__internal_2_$__cuda_sm10x_tcgen05_guardrail_trap_unallocated_columns_being_dealloced,(.L_x_15 - $__internal_2_$__cuda_sm10x_tcgen05_guardrail_trap_unallocated_columns_being_dealloced)
$__internal_2_$__cuda_sm10x_tcgen05_guardrail_trap_unallocated_columns_being_dealloced:
[----:B------:R-:W-:Y:S05]  /*3250*/  BPT.TRAP 0x1 ;  /* 0x000000040000795c */ /* 0x000fea0000300000 */
[----:B------:R-:W-:-:S04]  /*3260*/  IMAD.MOV.U32 R3, RZ, RZ, 0x0 ;  /* 0x00000000ff037424 */ /* 0x000fc800078e00ff */
[----:B------:R-:W-:Y:S05]  /*3270*/  RET.REL.NODEC R2 `(gluon_mma) ;  /* 0xffffffcc02607950 */ /* 0x000fea0003c3ffff */
.L_x_12:
[----:B------:R-:W-:-:S00]  /*3280*/  BRA `(.L_x_12) ;  /* 0xfffffffc00fc7947 */ /* 0x000fc0000383ffff */
[----:B------:R-:W-:-:S00]  /*3290*/  NOP ;  /* 0x0000000000007918 */ /* 0x000fc00000000000 */
        /* <DEDUP_REMOVED lines=14> */
.L_x_15:


//--------------------- .nv.shared.gluon_mma      --------------------------
	.section	.nv.shared.gluon_mma,"aw",@nobits
	.sectionflags	@""
	.align	16
	.zero		1024


//--------------------- .nv.shared.reserved.0     --------------------------
	.section	.nv.shared.reserved.0,"aw",@nobits
	.align	8
	.weak		__nv_reservedSMEM_offset_0_alias
	.size		__nv_reservedSMEM_offset_0_alias, 0, 64
	.other		__nv_reservedSMEM_offset_0_alias,@"STO_CUDA_RESERVED_SHARED STV_DEFAULT"
__nv_reservedSMEM_offset_0_alias:
	.zero		0
.nv.shared.reserved.0:
	.zero		64
	.weak		__nv_reservedSMEM_allocation_phase
	.type		__nv_reservedSMEM_allocation_phase,@object
	.size		__nv_reservedSMEM_allocation_phase,(.L_0 - __nv_reservedSMEM_allocation_phase)
__nv_reservedSMEM_allocation_phase:
	.zero		1
.L_0:
	.zero		7
	.weak		__nv_reservedSMEM_devtool_atexit_pc
	.type		__nv_reservedSMEM_devtool_atexit_pc,@object
	.size		__nv_reservedSMEM_devtool_atexit_pc,(__nv_reservedSMEM_allocation_mask - __nv_reservedSMEM_devtool_atexit_pc)
__nv_reservedSMEM_devtool_atexit_pc:
	.zero		8
	.weak		__nv_reservedSMEM_allocation_mask
	.type		__nv_reservedSMEM_allocation_mask,@object
	.size		__nv_reservedSMEM_allocation_mask,(.L_2 - __nv_reservedSMEM_allocation_mask)
__nv_reservedSMEM_allocation_mask:
	.zero		4
.L_2:


//--------------------- .nv.constant0.gluon_mma   --------------------------
	.section	.nv.constant0.gluon_mma,"a",@progbits
	.sectionflags	@""
	.align	4
.nv.constant0.gluon_mma:
	.zero		936


//--------------------- SYMBOLS --------------------------

	.type		.nv.reservedSmem.offset0,@object
	.size		.nv.reservedSmem.offset0,0x4
	.type		.nv.reservedSmem.cap,@object
	.size		.nv.reservedSmem.cap,0x4
